//
// Generated by NVIDIA NVVM Compiler
//
// Compiler Build ID: CL-36424714
// Cuda compilation tools, release 13.0, V13.0.88
// Based on NVVM 20.0.0
//

.version 9.0
.target sm_100
.address_size 64

	// .globl	_Z11naiveMatMulPiS_S_i
// _ZZ12sharedMatMulPiS_S_iE7sharedA has been demoted
// _ZZ12sharedMatMulPiS_S_iE7sharedB has been demoted
// _ZZ19warpOptimizedMatMulPiS_S_iE7sharedA has been demoted
// _ZZ19warpOptimizedMatMulPiS_S_iE7sharedB has been demoted

.visible .entry _Z11naiveMatMulPiS_S_i(
	.param .u64 .ptr .align 1 _Z11naiveMatMulPiS_S_i_param_0,
	.param .u64 .ptr .align 1 _Z11naiveMatMulPiS_S_i_param_1,
	.param .u64 .ptr .align 1 _Z11naiveMatMulPiS_S_i_param_2,
	.param .u32 _Z11naiveMatMulPiS_S_i_param_3
)
{
	.reg .pred 	%p<10>;
	.reg .b32 	%r<105>;
	.reg .b64 	%rd<67>;

	ld.param.u64 	%rd14, [_Z11naiveMatMulPiS_S_i_param_0];
	ld.param.u64 	%rd15, [_Z11naiveMatMulPiS_S_i_param_1];
	ld.param.u32 	%r30, [_Z11naiveMatMulPiS_S_i_param_3];
	cvta.to.global.u64 	%rd1, %rd15;
	cvta.to.global.u64 	%rd2, %rd14;
	mov.u32 	%r31, %ctaid.y;
	mov.u32 	%r32, %ntid.y;
	mov.u32 	%r33, %tid.y;
	mad.lo.s32 	%r1, %r31, %r32, %r33;
	mov.u32 	%r34, %ctaid.x;
	mov.u32 	%r35, %ntid.x;
	mov.u32 	%r36, %tid.x;
	mad.lo.s32 	%r2, %r34, %r35, %r36;
	max.s32 	%r37, %r1, %r2;
	setp.ge.s32 	%p1, %r37, %r30;
	@%p1 bra 	$L__BB0_13;
	mul.lo.s32 	%r3, %r30, %r1;
	and.b32  	%r4, %r30, 7;
	setp.lt.u32 	%p2, %r30, 8;
	mov.b32 	%r99, 0;
	mov.u32 	%r104, %r99;
	@%p2 bra 	$L__BB0_4;
	and.b32  	%r99, %r30, 2147483640;
	neg.s32 	%r93, %r99;
	mul.wide.s32 	%rd16, %r30, 4;
	add.s64 	%rd3, %rd1, %rd16;
	shl.b32 	%r7, %r30, 3;
	mul.wide.s32 	%rd17, %r30, 8;
	add.s64 	%rd4, %rd1, %rd17;
	mul.wide.s32 	%rd18, %r30, 12;
	add.s64 	%rd5, %rd1, %rd18;
	mul.wide.s32 	%rd19, %r30, 16;
	add.s64 	%rd6, %rd1, %rd19;
	mul.wide.s32 	%rd20, %r30, 20;
	add.s64 	%rd7, %rd1, %rd20;
	mul.wide.s32 	%rd21, %r30, 24;
	add.s64 	%rd8, %rd1, %rd21;
	mul.wide.s32 	%rd22, %r30, 28;
	add.s64 	%rd9, %rd1, %rd22;
	mul.wide.u32 	%rd23, %r3, 4;
	add.s64 	%rd24, %rd23, %rd2;
	add.s64 	%rd66, %rd24, 16;
	mov.b32 	%r104, 0;
	mov.u32 	%r92, %r2;
$L__BB0_3:
	.pragma "nounroll";
	mul.wide.s32 	%rd25, %r92, 4;
	add.s64 	%rd26, %rd3, %rd25;
	add.s64 	%rd27, %rd4, %rd25;
	add.s64 	%rd28, %rd5, %rd25;
	add.s64 	%rd29, %rd6, %rd25;
	add.s64 	%rd30, %rd7, %rd25;
	add.s64 	%rd31, %rd8, %rd25;
	add.s64 	%rd32, %rd9, %rd25;
	add.s64 	%rd33, %rd1, %rd25;
	ld.global.u32 	%r41, [%rd66+-16];
	ld.global.u32 	%r42, [%rd33];
	mad.lo.s32 	%r43, %r42, %r41, %r104;
	ld.global.u32 	%r44, [%rd66+-12];
	ld.global.u32 	%r45, [%rd26];
	mad.lo.s32 	%r46, %r45, %r44, %r43;
	ld.global.u32 	%r47, [%rd66+-8];
	ld.global.u32 	%r48, [%rd27];
	mad.lo.s32 	%r49, %r48, %r47, %r46;
	ld.global.u32 	%r50, [%rd66+-4];
	ld.global.u32 	%r51, [%rd28];
	mad.lo.s32 	%r52, %r51, %r50, %r49;
	ld.global.u32 	%r53, [%rd66];
	ld.global.u32 	%r54, [%rd29];
	mad.lo.s32 	%r55, %r54, %r53, %r52;
	ld.global.u32 	%r56, [%rd66+4];
	ld.global.u32 	%r57, [%rd30];
	mad.lo.s32 	%r58, %r57, %r56, %r55;
	ld.global.u32 	%r59, [%rd66+8];
	ld.global.u32 	%r60, [%rd31];
	mad.lo.s32 	%r61, %r60, %r59, %r58;
	ld.global.u32 	%r62, [%rd66+12];
	ld.global.u32 	%r63, [%rd32];
	mad.lo.s32 	%r104, %r63, %r62, %r61;
	add.s32 	%r93, %r93, 8;
	add.s32 	%r92, %r92, %r7;
	add.s64 	%rd66, %rd66, 32;
	setp.ne.s32 	%p3, %r93, 0;
	@%p3 bra 	$L__BB0_3;
$L__BB0_4:
	setp.eq.s32 	%p4, %r4, 0;
	@%p4 bra 	$L__BB0_12;
	and.b32  	%r17, %r30, 3;
	setp.lt.u32 	%p5, %r4, 4;
	@%p5 bra 	$L__BB0_7;
	add.s32 	%r65, %r99, %r3;
	mul.wide.u32 	%rd34, %r65, 4;
	add.s64 	%rd35, %rd2, %rd34;
	ld.global.u32 	%r66, [%rd35];
	mad.lo.s32 	%r67, %r99, %r30, %r2;
	mul.wide.s32 	%rd36, %r67, 4;
	add.s64 	%rd37, %rd1, %rd36;
	ld.global.u32 	%r68, [%rd37];
	mad.lo.s32 	%r69, %r68, %r66, %r104;
	cvt.u64.u32 	%rd38, %r3;
	cvt.u64.u32 	%rd39, %r99;
	add.s64 	%rd40, %rd39, %rd38;
	shl.b64 	%rd41, %rd40, 2;
	add.s64 	%rd42, %rd2, %rd41;
	ld.global.u32 	%r70, [%rd42+4];
	mul.wide.s32 	%rd43, %r30, 4;
	add.s64 	%rd44, %rd37, %rd43;
	ld.global.u32 	%r71, [%rd44];
	mad.lo.s32 	%r72, %r71, %r70, %r69;
	ld.global.u32 	%r73, [%rd42+8];
	add.s64 	%rd45, %rd44, %rd43;
	ld.global.u32 	%r74, [%rd45];
	mad.lo.s32 	%r75, %r74, %r73, %r72;
	ld.global.u32 	%r76, [%rd42+12];
	add.s64 	%rd46, %rd45, %rd43;
	ld.global.u32 	%r77, [%rd46];
	mad.lo.s32 	%r104, %r77, %r76, %r75;
	add.s32 	%r99, %r99, 4;
$L__BB0_7:
	setp.eq.s32 	%p6, %r17, 0;
	@%p6 bra 	$L__BB0_12;
	setp.eq.s32 	%p7, %r17, 1;
	@%p7 bra 	$L__BB0_10;
	add.s32 	%r79, %r99, %r3;
	mul.wide.u32 	%rd47, %r79, 4;
	add.s64 	%rd48, %rd2, %rd47;
	ld.global.u32 	%r80, [%rd48];
	mad.lo.s32 	%r81, %r99, %r30, %r2;
	mul.wide.s32 	%rd49, %r81, 4;
	add.s64 	%rd50, %rd1, %rd49;
	ld.global.u32 	%r82, [%rd50];
	mad.lo.s32 	%r83, %r82, %r80, %r104;
	cvt.u64.u32 	%rd51, %r3;
	cvt.u64.u32 	%rd52, %r99;
	add.s64 	%rd53, %rd52, %rd51;
	shl.b64 	%rd54, %rd53, 2;
	add.s64 	%rd55, %rd2, %rd54;
	ld.global.u32 	%r84, [%rd55+4];
	mul.wide.s32 	%rd56, %r30, 4;
	add.s64 	%rd57, %rd50, %rd56;
	ld.global.u32 	%r85, [%rd57];
	mad.lo.s32 	%r104, %r85, %r84, %r83;
	add.s32 	%r99, %r99, 2;
$L__BB0_10:
	and.b32  	%r86, %r30, 1;
	setp.eq.b32 	%p8, %r86, 1;
	not.pred 	%p9, %p8;
	@%p9 bra 	$L__BB0_12;
	add.s32 	%r87, %r99, %r3;
	mul.wide.u32 	%rd58, %r87, 4;
	add.s64 	%rd59, %rd2, %rd58;
	ld.global.u32 	%r88, [%rd59];
	mad.lo.s32 	%r89, %r99, %r30, %r2;
	mul.wide.s32 	%rd60, %r89, 4;
	add.s64 	%rd61, %rd1, %rd60;
	ld.global.u32 	%r90, [%rd61];
	mad.lo.s32 	%r104, %r90, %r88, %r104;
$L__BB0_12:
	ld.param.u64 	%rd65, [_Z11naiveMatMulPiS_S_i_param_2];
	add.s32 	%r91, %r3, %r2;
	cvta.to.global.u64 	%rd62, %rd65;
	mul.wide.s32 	%rd63, %r91, 4;
	add.s64 	%rd64, %rd62, %rd63;
	st.global.u32 	[%rd64], %r104;
$L__BB0_13:
	ret;

}
	// .globl	_Z12sharedMatMulPiS_S_i
.visible .entry _Z12sharedMatMulPiS_S_i(
	.param .u64 .ptr .align 1 _Z12sharedMatMulPiS_S_i_param_0,
	.param .u64 .ptr .align 1 _Z12sharedMatMulPiS_S_i_param_1,
	.param .u64 .ptr .align 1 _Z12sharedMatMulPiS_S_i_param_2,
	.param .u32 _Z12sharedMatMulPiS_S_i_param_3
)
{
	.reg .pred 	%p<8>;
	.reg .b32 	%r<104>;
	.reg .b64 	%rd<13>;
	// demoted variable
	.shared .align 4 .b8 _ZZ12sharedMatMulPiS_S_iE7sharedA[1024];
	// demoted variable
	.shared .align 4 .b8 _ZZ12sharedMatMulPiS_S_iE7sharedB[1024];
	ld.param.u64 	%rd4, [_Z12sharedMatMulPiS_S_i_param_0];
	ld.param.u64 	%rd5, [_Z12sharedMatMulPiS_S_i_param_1];
	ld.param.u64 	%rd6, [_Z12sharedMatMulPiS_S_i_param_2];
	ld.param.u32 	%r30, [_Z12sharedMatMulPiS_S_i_param_3];
	mov.u32 	%r95, %tid.x;
	mov.u32 	%r97, %tid.y;
	mov.u32 	%r32, %ctaid.y;
	mov.u32 	%r33, %ntid.y;
	mad.lo.s32 	%r3, %r32, %r33, %r97;
	mov.u32 	%r34, %ctaid.x;
	mov.u32 	%r35, %ntid.x;
	mad.lo.s32 	%r4, %r34, %r35, %r95;
	setp.lt.s32 	%p1, %r30, 1;
	mov.b32 	%r103, 0;
	@%p1 bra 	$L__BB1_7;
	add.s32 	%r37, %r30, 15;
	shr.u32 	%r38, %r37, 4;
	shl.b32 	%r39, %r97, 6;
	mov.u32 	%r40, _ZZ12sharedMatMulPiS_S_iE7sharedA;
	add.s32 	%r5, %r40, %r39;
	shl.b32 	%r41, %r95, 2;
	add.s32 	%r6, %r5, %r41;
	mov.u32 	%r42, _ZZ12sharedMatMulPiS_S_iE7sharedB;
	add.s32 	%r8, %r42, %r41;
	add.s32 	%r7, %r8, %r39;
	neg.s32 	%r99, %r38;
	mad.lo.s32 	%r98, %r97, %r30, %r4;
	shl.b32 	%r11, %r30, 4;
	mad.lo.s32 	%r96, %r30, %r3, %r95;
	cvta.to.global.u64 	%rd1, %rd4;
	cvta.to.global.u64 	%rd2, %rd5;
	mov.b32 	%r103, 0;
$L__BB1_2:
	setp.ge.u32 	%p2, %r3, %r30;
	mul.wide.s32 	%rd7, %r96, 4;
	add.s64 	%rd3, %rd1, %rd7;
	setp.ge.s32 	%p3, %r95, %r30;
	mov.b32 	%r101, 0;
	or.pred  	%p4, %p2, %p3;
	@%p4 bra 	$L__BB1_4;
	ld.global.u32 	%r101, [%rd3];
$L__BB1_4:
	st.shared.u32 	[%r6], %r101;
	max.s32 	%r45, %r4, %r97;
	setp.ge.s32 	%p5, %r45, %r30;
	mov.b32 	%r102, 0;
	@%p5 bra 	$L__BB1_6;
	mul.wide.s32 	%rd8, %r98, 4;
	add.s64 	%rd9, %rd2, %rd8;
	ld.global.u32 	%r102, [%rd9];
$L__BB1_6:
	st.shared.u32 	[%r7], %r102;
	bar.sync 	0;
	ld.shared.u32 	%r46, [%r5];
	ld.shared.u32 	%r47, [%r8];
	mad.lo.s32 	%r48, %r47, %r46, %r103;
	ld.shared.u32 	%r49, [%r5+4];
	ld.shared.u32 	%r50, [%r8+64];
	mad.lo.s32 	%r51, %r50, %r49, %r48;
	ld.shared.u32 	%r52, [%r5+8];
	ld.shared.u32 	%r53, [%r8+128];
	mad.lo.s32 	%r54, %r53, %r52, %r51;
	ld.shared.u32 	%r55, [%r5+12];
	ld.shared.u32 	%r56, [%r8+192];
	mad.lo.s32 	%r57, %r56, %r55, %r54;
	ld.shared.u32 	%r58, [%r5+16];
	ld.shared.u32 	%r59, [%r8+256];
	mad.lo.s32 	%r60, %r59, %r58, %r57;
	ld.shared.u32 	%r61, [%r5+20];
	ld.shared.u32 	%r62, [%r8+320];
	mad.lo.s32 	%r63, %r62, %r61, %r60;
	ld.shared.u32 	%r64, [%r5+24];
	ld.shared.u32 	%r65, [%r8+384];
	mad.lo.s32 	%r66, %r65, %r64, %r63;
	ld.shared.u32 	%r67, [%r5+28];
	ld.shared.u32 	%r68, [%r8+448];
	mad.lo.s32 	%r69, %r68, %r67, %r66;
	ld.shared.u32 	%r70, [%r5+32];
	ld.shared.u32 	%r71, [%r8+512];
	mad.lo.s32 	%r72, %r71, %r70, %r69;
	ld.shared.u32 	%r73, [%r5+36];
	ld.shared.u32 	%r74, [%r8+576];
	mad.lo.s32 	%r75, %r74, %r73, %r72;
	ld.shared.u32 	%r76, [%r5+40];
	ld.shared.u32 	%r77, [%r8+640];
	mad.lo.s32 	%r78, %r77, %r76, %r75;
	ld.shared.u32 	%r79, [%r5+44];
	ld.shared.u32 	%r80, [%r8+704];
	mad.lo.s32 	%r81, %r80, %r79, %r78;
	ld.shared.u32 	%r82, [%r5+48];
	ld.shared.u32 	%r83, [%r8+768];
	mad.lo.s32 	%r84, %r83, %r82, %r81;
	ld.shared.u32 	%r85, [%r5+52];
	ld.shared.u32 	%r86, [%r8+832];
	mad.lo.s32 	%r87, %r86, %r85, %r84;
	ld.shared.u32 	%r88, [%r5+56];
	ld.shared.u32 	%r89, [%r8+896];
	mad.lo.s32 	%r90, %r89, %r88, %r87;
	ld.shared.u32 	%r91, [%r5+60];
	ld.shared.u32 	%r92, [%r8+960];
	mad.lo.s32 	%r103, %r92, %r91, %r90;
	bar.sync 	0;
	add.s32 	%r99, %r99, 1;
	setp.ne.s32 	%p6, %r99, 0;
	add.s32 	%r98, %r98, %r11;
	add.s32 	%r97, %r97, 16;
	add.s32 	%r96, %r96, 16;
	add.s32 	%r95, %r95, 16;
	@%p6 bra 	$L__BB1_2;
$L__BB1_7:
	max.s32 	%r93, %r3, %r4;
	setp.ge.s32 	%p7, %r93, %r30;
	@%p7 bra 	$L__BB1_9;
	mad.lo.s32 	%r94, %r30, %r3, %r4;
	cvta.to.global.u64 	%rd10, %rd6;
	mul.wide.s32 	%rd11, %r94, 4;
	add.s64 	%rd12, %rd10, %rd11;
	st.global.u32 	[%rd12], %r103;
$L__BB1_9:
	ret;

}
	// .globl	_Z19warpOptimizedMatMulPiS_S_i
.visible .entry _Z19warpOptimizedMatMulPiS_S_i(
	.param .u64 .ptr .align 1 _Z19warpOptimizedMatMulPiS_S_i_param_0,
	.param .u64 .ptr .align 1 _Z19warpOptimizedMatMulPiS_S_i_param_1,
	.param .u64 .ptr .align 1 _Z19warpOptimizedMatMulPiS_S_i_param_2,
	.param .u32 _Z19warpOptimizedMatMulPiS_S_i_param_3
)
{
	.reg .pred 	%p<8>;
	.reg .b32 	%r<152>;
	.reg .b64 	%rd<13>;
	// demoted variable
	.shared .align 4 .b8 _ZZ19warpOptimizedMatMulPiS_S_iE7sharedA[4096];
	// demoted variable
	.shared .align 4 .b8 _ZZ19warpOptimizedMatMulPiS_S_iE7sharedB[4096];
	ld.param.u64 	%rd4, [_Z19warpOptimizedMatMulPiS_S_i_param_0];
	ld.param.u64 	%rd5, [_Z19warpOptimizedMatMulPiS_S_i_param_1];
	ld.param.u64 	%rd6, [_Z19warpOptimizedMatMulPiS_S_i_param_2];
	ld.param.u32 	%r30, [_Z19warpOptimizedMatMulPiS_S_i_param_3];
	mov.u32 	%r143, %tid.x;
	mov.u32 	%r145, %tid.y;
	mov.u32 	%r32, %ctaid.y;
	mov.u32 	%r33, %ntid.y;
	mad.lo.s32 	%r3, %r32, %r33, %r145;
	mov.u32 	%r34, %ctaid.x;
	mov.u32 	%r35, %ntid.x;
	mad.lo.s32 	%r4, %r34, %r35, %r143;
	setp.lt.s32 	%p1, %r30, 1;
	mov.b32 	%r151, 0;
	@%p1 bra 	$L__BB2_7;
	add.s32 	%r37, %r30, 31;
	shr.u32 	%r38, %r37, 5;
	shl.b32 	%r39, %r145, 7;
	mov.u32 	%r40, _ZZ19warpOptimizedMatMulPiS_S_iE7sharedA;
	add.s32 	%r5, %r40, %r39;
	shl.b32 	%r41, %r143, 2;
	add.s32 	%r6, %r5, %r41;
	mov.u32 	%r42, _ZZ19warpOptimizedMatMulPiS_S_iE7sharedB;
	add.s32 	%r8, %r42, %r41;
	add.s32 	%r7, %r8, %r39;
	neg.s32 	%r147, %r38;
	mad.lo.s32 	%r146, %r145, %r30, %r4;
	shl.b32 	%r11, %r30, 5;
	mad.lo.s32 	%r144, %r30, %r3, %r143;
	cvta.to.global.u64 	%rd1, %rd4;
	cvta.to.global.u64 	%rd2, %rd5;
	mov.b32 	%r151, 0;
$L__BB2_2:
	setp.ge.u32 	%p2, %r3, %r30;
	mul.wide.s32 	%rd7, %r144, 4;
	add.s64 	%rd3, %rd1, %rd7;
	setp.ge.s32 	%p3, %r143, %r30;
	mov.b32 	%r149, 0;
	or.pred  	%p4, %p2, %p3;
	@%p4 bra 	$L__BB2_4;
	ld.global.u32 	%r149, [%rd3];
$L__BB2_4:
	st.shared.u32 	[%r6], %r149;
	max.s32 	%r45, %r4, %r145;
	setp.ge.s32 	%p5, %r45, %r30;
	mov.b32 	%r150, 0;
	@%p5 bra 	$L__BB2_6;
	mul.wide.s32 	%rd8, %r146, 4;
	add.s64 	%rd9, %rd2, %rd8;
	ld.global.u32 	%r150, [%rd9];
$L__BB2_6:
	st.shared.u32 	[%r7], %r150;
	bar.sync 	0;
	ld.shared.u32 	%r46, [%r5];
	ld.shared.u32 	%r47, [%r8];
	mad.lo.s32 	%r48, %r47, %r46, %r151;
	ld.shared.u32 	%r49, [%r5+4];
	ld.shared.u32 	%r50, [%r8+128];
	mad.lo.s32 	%r51, %r50, %r49, %r48;
	ld.shared.u32 	%r52, [%r5+8];
	ld.shared.u32 	%r53, [%r8+256];
	mad.lo.s32 	%r54, %r53, %r52, %r51;
	ld.shared.u32 	%r55, [%r5+12];
	ld.shared.u32 	%r56, [%r8+384];
	mad.lo.s32 	%r57, %r56, %r55, %r54;
	ld.shared.u32 	%r58, [%r5+16];
	ld.shared.u32 	%r59, [%r8+512];
	mad.lo.s32 	%r60, %r59, %r58, %r57;
	ld.shared.u32 	%r61, [%r5+20];
	ld.shared.u32 	%r62, [%r8+640];
	mad.lo.s32 	%r63, %r62, %r61, %r60;
	ld.shared.u32 	%r64, [%r5+24];
	ld.shared.u32 	%r65, [%r8+768];
	mad.lo.s32 	%r66, %r65, %r64, %r63;
	ld.shared.u32 	%r67, [%r5+28];
	ld.shared.u32 	%r68, [%r8+896];
	mad.lo.s32 	%r69, %r68, %r67, %r66;
	ld.shared.u32 	%r70, [%r5+32];
	ld.shared.u32 	%r71, [%r8+1024];
	mad.lo.s32 	%r72, %r71, %r70, %r69;
	ld.shared.u32 	%r73, [%r5+36];
	ld.shared.u32 	%r74, [%r8+1152];
	mad.lo.s32 	%r75, %r74, %r73, %r72;
	ld.shared.u32 	%r76, [%r5+40];
	ld.shared.u32 	%r77, [%r8+1280];
	mad.lo.s32 	%r78, %r77, %r76, %r75;
	ld.shared.u32 	%r79, [%r5+44];
	ld.shared.u32 	%r80, [%r8+1408];
	mad.lo.s32 	%r81, %r80, %r79, %r78;
	ld.shared.u32 	%r82, [%r5+48];
	ld.shared.u32 	%r83, [%r8+1536];
	mad.lo.s32 	%r84, %r83, %r82, %r81;
	ld.shared.u32 	%r85, [%r5+52];
	ld.shared.u32 	%r86, [%r8+1664];
	mad.lo.s32 	%r87, %r86, %r85, %r84;
	ld.shared.u32 	%r88, [%r5+56];
	ld.shared.u32 	%r89, [%r8+1792];
	mad.lo.s32 	%r90, %r89, %r88, %r87;
	ld.shared.u32 	%r91, [%r5+60];
	ld.shared.u32 	%r92, [%r8+1920];
	mad.lo.s32 	%r93, %r92, %r91, %r90;
	ld.shared.u32 	%r94, [%r5+64];
	ld.shared.u32 	%r95, [%r8+2048];
	mad.lo.s32 	%r96, %r95, %r94, %r93;
	ld.shared.u32 	%r97, [%r5+68];
	ld.shared.u32 	%r98, [%r8+2176];
	mad.lo.s32 	%r99, %r98, %r97, %r96;
	ld.shared.u32 	%r100, [%r5+72];
	ld.shared.u32 	%r101, [%r8+2304];
	mad.lo.s32 	%r102, %r101, %r100, %r99;
	ld.shared.u32 	%r103, [%r5+76];
	ld.shared.u32 	%r104, [%r8+2432];
	mad.lo.s32 	%r105, %r104, %r103, %r102;
	ld.shared.u32 	%r106, [%r5+80];
	ld.shared.u32 	%r107, [%r8+2560];
	mad.lo.s32 	%r108, %r107, %r106, %r105;
	ld.shared.u32 	%r109, [%r5+84];
	ld.shared.u32 	%r110, [%r8+2688];
	mad.lo.s32 	%r111, %r110, %r109, %r108;
	ld.shared.u32 	%r112, [%r5+88];
	ld.shared.u32 	%r113, [%r8+2816];
	mad.lo.s32 	%r114, %r113, %r112, %r111;
	ld.shared.u32 	%r115, [%r5+92];
	ld.shared.u32 	%r116, [%r8+2944];
	mad.lo.s32 	%r117, %r116, %r115, %r114;
	ld.shared.u32 	%r118, [%r5+96];
	ld.shared.u32 	%r119, [%r8+3072];
	mad.lo.s32 	%r120, %r119, %r118, %r117;
	ld.shared.u32 	%r121, [%r5+100];
	ld.shared.u32 	%r122, [%r8+3200];
	mad.lo.s32 	%r123, %r122, %r121, %r120;
	ld.shared.u32 	%r124, [%r5+104];
	ld.shared.u32 	%r125, [%r8+3328];
	mad.lo.s32 	%r126, %r125, %r124, %r123;
	ld.shared.u32 	%r127, [%r5+108];
	ld.shared.u32 	%r128, [%r8+3456];
	mad.lo.s32 	%r129, %r128, %r127, %r126;
	ld.shared.u32 	%r130, [%r5+112];
	ld.shared.u32 	%r131, [%r8+3584];
	mad.lo.s32 	%r132, %r131, %r130, %r129;
	ld.shared.u32 	%r133, [%r5+116];
	ld.shared.u32 	%r134, [%r8+3712];
	mad.lo.s32 	%r135, %r134, %r133, %r132;
	ld.shared.u32 	%r136, [%r5+120];
	ld.shared.u32 	%r137, [%r8+3840];
	mad.lo.s32 	%r138, %r137, %r136, %r135;
	ld.shared.u32 	%r139, [%r5+124];
	ld.shared.u32 	%r140, [%r8+3968];
	mad.lo.s32 	%r151, %r140, %r139, %r138;
	bar.sync 	0;
	add.s32 	%r147, %r147, 1;
	setp.ne.s32 	%p6, %r147, 0;
	add.s32 	%r146, %r146, %r11;
	add.s32 	%r145, %r145, 32;
	add.s32 	%r144, %r144, 32;
	add.s32 	%r143, %r143, 32;
	@%p6 bra 	$L__BB2_2;
$L__BB2_7:
	max.s32 	%r141, %r3, %r4;
	setp.ge.s32 	%p7, %r141, %r30;
	@%p7 bra 	$L__BB2_9;
	mad.lo.s32 	%r142, %r30, %r3, %r4;
	cvta.to.global.u64 	%rd10, %rd6;
	mul.wide.s32 	%rd11, %r142, 4;
	add.s64 	%rd12, %rd10, %rd11;
	st.global.u32 	[%rd12], %r151;
$L__BB2_9:
	ret;

}


// ===== COMPILED SASS (sm_100) =====

	.target	sm_100

	.elftype	@"ET_EXEC"


//--------------------- .note.nv.tkinfo           --------------------------
	.section	.note.nv.tkinfo,"",@"SHT_NOTE"
	.sectionflags	@"SHF_NOTE_NV_TKINFO"
	.tkinfo
        /*0018*/ 	.word	0x00000002
        /*0030*/ 	.string	""
        /*0030*/ 	.string	"ptxas"
        /*0030*/ 	.string	"Cuda compilation tools, release 13.0, V13.0.88"
        /*0030*/ 	.string	"Build cuda_13.0.r13.0/compiler.36424714_0"
        /*0030*/ 	.string	"-arch sm_100 -m 64 "



//--------------------- .note.nv.cuinfo           --------------------------
	.section	.note.nv.cuinfo,"",@"SHT_NOTE"
	.sectionflags	@"SHF_NOTE_NV_CUINFO"
        /*0018*/ 	.short	0x0002
        /*001a*/ 	.short	0x0064
        /*001c*/ 	.short	0x0082
	.zero		2


//--------------------- .nv.info                  --------------------------
	.section	.nv.info,"",@"SHT_CUDA_INFO"
	.align	4


	//----- nvinfo : EIATTR_REGCOUNT
	.align		4
        /*0000*/ 	.byte	0x04, 0x2f
        /*0002*/ 	.short	(.L_1 - .L_0)
	.align		4
.L_0:
        /*0004*/ 	.word	index@(_Z11naiveMatMulPiS_S_i)
        /*0008*/ 	.word	0x0000001e


	//----- nvinfo : EIATTR_FRAME_SIZE
	.align		4
.L_1:
        /*000c*/ 	.byte	0x04, 0x11
        /*000e*/ 	.short	(.L_3 - .L_2)
	.align		4
.L_2:
        /*0010*/ 	.word	index@(_Z11naiveMatMulPiS_S_i)
        /*0014*/ 	.word	0x00000000


	//----- nvinfo : EIATTR_REGCOUNT
	.align		4
.L_3:
        /*0018*/ 	.byte	0x04, 0x2f
        /*001a*/ 	.short	(.L_5 - .L_4)
	.align		4
.L_4:
        /*001c*/ 	.word	index@(_Z12sharedMatMulPiS_S_i)
        /*0020*/ 	.word	0x00000020


	//----- nvinfo : EIATTR_FRAME_SIZE
	.align		4
.L_5:
        /*0024*/ 	.byte	0x04, 0x11
        /*0026*/ 	.short	(.L_7 - .L_6)
	.align		4
.L_6:
        /*0028*/ 	.word	index@(_Z12sharedMatMulPiS_S_i)
        /*002c*/ 	.word	0x00000000


	//----- nvinfo : EIATTR_REGCOUNT
	.align		4
.L_7:
        /*0030*/ 	.byte	0x04, 0x2f
        /*0032*/ 	.short	(.L_9 - .L_8)
	.align		4
.L_8:
        /*0034*/ 	.word	index@(_Z19warpOptimizedMatMulPiS_S_i)
        /*0038*/ 	.word	0x00000020


	//----- nvinfo : EIATTR_FRAME_SIZE
	.align		4
.L_9:
        /*003c*/ 	.byte	0x04, 0x11
        /*003e*/ 	.short	(.L_11 - .L_10)
	.align		4
.L_10:
        /*0040*/ 	.word	index@(_Z19warpOptimizedMatMulPiS_S_i)
        /*0044*/ 	.word	0x00000000


	//----- nvinfo : EIATTR_MIN_STACK_SIZE
	.align		4
.L_11:
        /*0048*/ 	.byte	0x04, 0x12
        /*004a*/ 	.short	(.L_13 - .L_12)
	.align		4
.L_12:
        /*004c*/ 	.word	index@(_Z19warpOptimizedMatMulPiS_S_i)
        /*0050*/ 	.word	0x00000000


	//----- nvinfo : EIATTR_MIN_STACK_SIZE
	.align		4
.L_13:
        /*0054*/ 	.byte	0x04, 0x12
        /*0056*/ 	.short	(.L_15 - .L_14)
	.align		4
.L_14:
        /*0058*/ 	.word	index@(_Z12sharedMatMulPiS_S_i)
        /*005c*/ 	.word	0x00000000


	//----- nvinfo : EIATTR_MIN_STACK_SIZE
	.align		4
.L_15:
        /*0060*/ 	.byte	0x04, 0x12
        /*0062*/ 	.short	(.L_17 - .L_16)
	.align		4
.L_16:
        /*0064*/ 	.word	index@(_Z11naiveMatMulPiS_S_i)
        /*0068*/ 	.word	0x00000000
.L_17:


//--------------------- .nv.compat                --------------------------
	.section	.nv.compat,"",@"SHT_CUDA_COMPAT_INFO"
	.align	4
        /*0000*/ 	.byte	0x02, 0x09, 0x00, 0x00, 0x02, 0x02, 0x01, 0x00, 0x02, 0x05, 0x05, 0x00, 0x03, 0x07, 0x01, 0x01
        /*0010*/ 	.byte	0x02, 0x03, 0x00, 0x00, 0x02, 0x06, 0x01, 0x00, 0x04, 0x0b, 0x08, 0x00, 0x09, 0x00, 0x00, 0x00
        /*0020*/ 	.byte	0x00, 0x00, 0x00, 0x00


//--------------------- .nv.info._Z19warpOptimizedMatMulPiS_S_i --------------------------
	.section	.nv.info._Z19warpOptimizedMatMulPiS_S_i,"",@"SHT_CUDA_INFO"
	.sectionflags	@""
	.align	4


	//----- nvinfo : EIATTR_CUDA_API_VERSION
	.align		4
        /*0000*/ 	.byte	0x04, 0x37
        /*0002*/ 	.short	(.L_19 - .L_18)
.L_18:
        /*0004*/ 	.word	0x00000082


	//----- nvinfo : EIATTR_KPARAM_INFO
	.align		4
.L_19:
        /*0008*/ 	.byte	0x04, 0x17
        /*000a*/ 	.short	(.L_21 - .L_20)
.L_20:
        /*000c*/ 	.word	0x00000000
        /*0010*/ 	.short	0x0003
        /*0012*/ 	.short	0x0018
        /*0014*/ 	.byte	0x00, 0xf0, 0x11, 0x00


	//----- nvinfo : EIATTR_KPARAM_INFO
	.align		4
.L_21:
        /*0018*/ 	.byte	0x04, 0x17
        /*001a*/ 	.short	(.L_23 - .L_22)
.L_22:
        /*001c*/ 	.word	0x00000000
        /*0020*/ 	.short	0x0002
        /*0022*/ 	.short	0x0010
        /*0024*/ 	.byte	0x00, 0xf5, 0x21, 0x00


	//----- nvinfo : EIATTR_KPARAM_INFO
	.align		4
.L_23:
        /*0028*/ 	.byte	0x04, 0x17
        /*002a*/ 	.short	(.L_25 - .L_24)
.L_24:
        /*002c*/ 	.word	0x00000000
        /*0030*/ 	.short	0x0001
        /*0032*/ 	.short	0x0008
        /*0034*/ 	.byte	0x00, 0xf5, 0x21, 0x00


	//----- nvinfo : EIATTR_KPARAM_INFO
	.align		4
.L_25:
        /*0038*/ 	.byte	0x04, 0x17
        /*003a*/ 	.short	(.L_27 - .L_26)
.L_26:
        /*003c*/ 	.word	0x00000000
        /*0040*/ 	.short	0x0000
        /*0042*/ 	.short	0x0000
        /*0044*/ 	.byte	0x00, 0xf5, 0x21, 0x00


	//----- nvinfo : EIATTR_SPARSE_MMA_MASK
	.align		4
.L_27:
        /*0048*/ 	.byte	0x03, 0x50
        /*004a*/ 	.short	0x0000


	//----- nvinfo : EIATTR_MAXREG_COUNT
	.align		4
        /*004c*/ 	.byte	0x03, 0x1b
        /*004e*/ 	.short	0x00ff


	//----- nvinfo : EIATTR_NUM_BARRIERS
	.align		4
        /*0050*/ 	.byte	0x02, 0x4c
        /*0052*/ 	.byte	0x01
	.zero		1


	//----- nvinfo : EIATTR_MERCURY_ISA_VERSION
	.align		4
        /*0054*/ 	.byte	0x03, 0x5f
        /*0056*/ 	.short	0x0101


	//----- nvinfo : EIATTR_VRC_CTA_INIT_COUNT
	.align		4
        /*0058*/ 	.byte	0x02, 0x4a
	.zero		1
	.zero		1


	//----- nvinfo : EIATTR_EXIT_INSTR_OFFSETS
	.align		4
        /*005c*/ 	.byte	0x04, 0x1c
        /*005e*/ 	.short	(.L_29 - .L_28)


	//   ....[0]....
.L_28:
        /*0060*/ 	.word	0x00000810


	//   ....[1]....
        /*0064*/ 	.word	0x00000860


	//----- nvinfo : EIATTR_CBANK_PARAM_SIZE
	.align		4
.L_29:
        /*0068*/ 	.byte	0x03, 0x19
        /*006a*/ 	.short	0x001c


	//----- nvinfo : EIATTR_PARAM_CBANK
	.align		4
        /*006c*/ 	.byte	0x04, 0x0a
        /*006e*/ 	.short	(.L_31 - .L_30)
	.align		4
.L_30:
        /*0070*/ 	.word	index@(.nv.constant0._Z19warpOptimizedMatMulPiS_S_i)
        /*0074*/ 	.short	0x0380
        /*0076*/ 	.short	0x001c


	//----- nvinfo : EIATTR_SW_WAR
	.align		4
.L_31:
        /*0078*/ 	.byte	0x04, 0x36
        /*007a*/ 	.short	(.L_33 - .L_32)
.L_32:
        /*007c*/ 	.word	0x00000008
.L_33:


//--------------------- .nv.info._Z12sharedMatMulPiS_S_i --------------------------
	.section	.nv.info._Z12sharedMatMulPiS_S_i,"",@"SHT_CUDA_INFO"
	.sectionflags	@""
	.align	4


	//----- nvinfo : EIATTR_CUDA_API_VERSION
	.align		4
        /*0000*/ 	.byte	0x04, 0x37
        /*0002*/ 	.short	(.L_35 - .L_34)
.L_34:
        /*0004*/ 	.word	0x00000082


	//----- nvinfo : EIATTR_KPARAM_INFO
	.align		4
.L_35:
        /*0008*/ 	.byte	0x04, 0x17
        /*000a*/ 	.short	(.L_37 - .L_36)
.L_36:
        /*000c*/ 	.word	0x00000000
        /*0010*/ 	.short	0x0003
        /*0012*/ 	.short	0x0018
        /*0014*/ 	.byte	0x00, 0xf0, 0x11, 0x00


	//----- nvinfo : EIATTR_KPARAM_INFO
	.align		4
.L_37:
        /*0018*/ 	.byte	0x04, 0x17
        /*001a*/ 	.short	(.L_39 - .L_38)
.L_38:
        /*001c*/ 	.word	0x00000000
        /*0020*/ 	.short	0x0002
        /*0022*/ 	.short	0x0010
        /*0024*/ 	.byte	0x00, 0xf5, 0x21, 0x00


	//----- nvinfo : EIATTR_KPARAM_INFO
	.align		4
.L_39:
        /*0028*/ 	.byte	0x04, 0x17
        /*002a*/ 	.short	(.L_41 - .L_40)
.L_40:
        /*002c*/ 	.word	0x00000000
        /*0030*/ 	.short	0x0001
        /*0032*/ 	.short	0x0008
        /*0034*/ 	.byte	0x00, 0xf5, 0x21, 0x00


	//----- nvinfo : EIATTR_KPARAM_INFO
	.align		4
.L_41:
        /*0038*/ 	.byte	0x04, 0x17
        /*003a*/ 	.short	(.L_43 - .L_42)
.L_42:
        /*003c*/ 	.word	0x00000000
        /*0040*/ 	.short	0x0000
        /*0042*/ 	.short	0x0000
        /*0044*/ 	.byte	0x00, 0xf5, 0x21, 0x00


	//----- nvinfo : EIATTR_SPARSE_MMA_MASK
	.align		4
.L_43:
        /*0048*/ 	.byte	0x03, 0x50
        /*004a*/ 	.short	0x0000


	//----- nvinfo : EIATTR_MAXREG_COUNT
	.align		4
        /*004c*/ 	.byte	0x03, 0x1b
        /*004e*/ 	.short	0x00ff


	//----- nvinfo : EIATTR_NUM_BARRIERS
	.align		4
        /*0050*/ 	.byte	0x02, 0x4c
        /*0052*/ 	.byte	0x01
	.zero		1


	//----- nvinfo : EIATTR_MERCURY_ISA_VERSION
	.align		4
        /*0054*/ 	.byte	0x03, 0x5f
        /*0056*/ 	.short	0x0101


	//----- nvinfo : EIATTR_VRC_CTA_INIT_COUNT
	.align		4
        /*0058*/ 	.byte	0x02, 0x4a
	.zero		1
	.zero		1


	//----- nvinfo : EIATTR_EXIT_INSTR_OFFSETS
	.align		4
        /*005c*/ 	.byte	0x04, 0x1c
        /*005e*/ 	.short	(.L_45 - .L_44)


	//   ....[0]....
.L_44:
        /*0060*/ 	.word	0x000005d0


	//   ....[1]....
        /*0064*/ 	.word	0x00000620


	//----- nvinfo : EIATTR_CBANK_PARAM_SIZE
	.align		4
.L_45:
        /*0068*/ 	.byte	0x03, 0x19
        /*006a*/ 	.short	0x001c


	//----- nvinfo : EIATTR_PARAM_CBANK
	.align		4
        /*006c*/ 	.byte	0x04, 0x0a
        /*006e*/ 	.short	(.L_47 - .L_46)
	.align		4
.L_46:
        /*0070*/ 	.word	index@(.nv.constant0._Z12sharedMatMulPiS_S_i)
        /*0074*/ 	.short	0x0380
        /*0076*/ 	.short	0x001c


	//----- nvinfo : EIATTR_SW_WAR
	.align		4
.L_47:
        /*0078*/ 	.byte	0x04, 0x36
        /*007a*/ 	.short	(.L_49 - .L_48)
.L_48:
        /*007c*/ 	.word	0x00000008
.L_49:


//--------------------- .nv.info._Z11naiveMatMulPiS_S_i --------------------------
	.section	.nv.info._Z11naiveMatMulPiS_S_i,"",@"SHT_CUDA_INFO"
	.sectionflags	@""
	.align	4


	//----- nvinfo : EIATTR_CUDA_API_VERSION
	.align		4
        /*0000*/ 	.byte	0x04, 0x37
        /*0002*/ 	.short	(.L_51 - .L_50)
.L_50:
        /*0004*/ 	.word	0x00000082


	//----- nvinfo : EIATTR_KPARAM_INFO
	.align		4
.L_51:
        /*0008*/ 	.byte	0x04, 0x17
        /*000a*/ 	.short	(.L_53 - .L_52)
.L_52:
        /*000c*/ 	.word	0x00000000
        /*0010*/ 	.short	0x0003
        /*0012*/ 	.short	0x0018
        /*0014*/ 	.byte	0x00, 0xf0, 0x11, 0x00


	//----- nvinfo : EIATTR_KPARAM_INFO
	.align		4
.L_53:
        /*0018*/ 	.byte	0x04, 0x17
        /*001a*/ 	.short	(.L_55 - .L_54)
.L_54:
        /*001c*/ 	.word	0x00000000
        /*0020*/ 	.short	0x0002
        /*0022*/ 	.short	0x0010
        /*0024*/ 	.byte	0x00, 0xf5, 0x21, 0x00


	//----- nvinfo : EIATTR_KPARAM_INFO
	.align		4
.L_55:
        /*0028*/ 	.byte	0x04, 0x17
        /*002a*/ 	.short	(.L_57 - .L_56)
.L_56:
        /*002c*/ 	.word	0x00000000
        /*0030*/ 	.short	0x0001
        /*0032*/ 	.short	0x0008
        /*0034*/ 	.byte	0x00, 0xf5, 0x21, 0x00


	//----- nvinfo : EIATTR_KPARAM_INFO
	.align		4
.L_57:
        /*0038*/ 	.byte	0x04, 0x17
        /*003a*/ 	.short	(.L_59 - .L_58)
.L_58:
        /*003c*/ 	.word	0x00000000
        /*0040*/ 	.short	0x0000
        /*0042*/ 	.short	0x0000
        /*0044*/ 	.byte	0x00, 0xf5, 0x21, 0x00


	//----- nvinfo : EIATTR_SPARSE_MMA_MASK
	.align		4
.L_59:
        /*0048*/ 	.byte	0x03, 0x50
        /*004a*/ 	.short	0x0000


	//----- nvinfo : EIATTR_MAXREG_COUNT
	.align		4
        /*004c*/ 	.byte	0x03, 0x1b
        /*004e*/ 	.short	0x00ff


	//----- nvinfo : EIATTR_MERCURY_ISA_VERSION
	.align		4
        /*0050*/ 	.byte	0x03, 0x5f
        /*0052*/ 	.short	0x0101


	//----- nvinfo : EIATTR_VRC_CTA_INIT_COUNT
	.align		4
        /*0054*/ 	.byte	0x02, 0x4a
	.zero		1
	.zero		1


	//----- nvinfo : EIATTR_EXIT_INSTR_OFFSETS
	.align		4
        /*0058*/ 	.byte	0x04, 0x1c
        /*005a*/ 	.short	(.L_61 - .L_60)


	//   ....[0]....
.L_60:
        /*005c*/ 	.word	0x000000c0


	//   ....[1]....
        /*0060*/ 	.word	0x00000a90


	//----- nvinfo : EIATTR_CBANK_PARAM_SIZE
	.align		4
.L_61:
        /*0064*/ 	.byte	0x03, 0x19
        /*0066*/ 	.short	0x001c


	//----- nvinfo : EIATTR_PARAM_CBANK
	.align		4
        /*0068*/ 	.byte	0x04, 0x0a
        /*006a*/ 	.short	(.L_63 - .L_62)
	.align		4
.L_62:
        /*006c*/ 	.word	index@(.nv.constant0._Z11naiveMatMulPiS_S_i)
        /*0070*/ 	.short	0x0380
        /*0072*/ 	.short	0x001c


	//----- nvinfo : EIATTR_SW_WAR
	.align		4
.L_63:
        /*0074*/ 	.byte	0x04, 0x36
        /*0076*/ 	.short	(.L_65 - .L_64)
.L_64:
        /*0078*/ 	.word	0x00000008
.L_65:


//--------------------- .nv.callgraph             --------------------------
	.section	.nv.callgraph,"",@"SHT_CUDA_CALLGRAPH"
	.align	4
	.sectionentsize	8
	.align		4
        /*0000*/ 	.word	0x00000000
	.align		4
        /*0004*/ 	.word	0xffffffff
	.align		4
        /*0008*/ 	.word	0x00000000
	.align		4
        /*000c*/ 	.word	0xfffffffe
	.align		4
        /*0010*/ 	.word	0x00000000
	.align		4
        /*0014*/ 	.word	0xfffffffd
	.align		4
        /*0018*/ 	.word	0x00000000
	.align		4
        /*001c*/ 	.word	0xfffffffc


//--------------------- .text._Z19warpOptimizedMatMulPiS_S_i --------------------------
	.section	.text._Z19warpOptimizedMatMulPiS_S_i,"ax",@progbits
	.align	128
        .global         _Z19warpOptimizedMatMulPiS_S_i
        .type           _Z19warpOptimizedMatMulPiS_S_i,@function
        .size           _Z19warpOptimizedMatMulPiS_S_i,(.L_x_11 - _Z19warpOptimizedMatMulPiS_S_i)
        .other          _Z19warpOptimizedMatMulPiS_S_i,@"STO_CUDA_ENTRY STV_DEFAULT"
_Z19warpOptimizedMatMulPiS_S_i:
.text._Z19warpOptimizedMatMulPiS_S_i:
[----:B------:R-:W-:Y:S01]  /*0000*/  LDC R1, c[0x0][0x37c] ;  /* 0x0000df00ff017b82 */ /* 0x000fe20000000800 */
[----:B------:R-:W0:Y:S01]  /*0010*/  LDCU UR6, c[0x0][0x398] ;  /* 0x00007300ff0677ac */ /* 0x000e220008000800 */
[----:B------:R-:W1:Y:S06]  /*0020*/  S2R R18, SR_TID.Y ;  /* 0x0000000000127919 */ /* 0x000e6c0000002200 */
[----:B------:R-:W1:Y:S01]  /*0030*/  LDC R3, c[0x0][0x364] ;  /* 0x0000d900ff037b82 */ /* 0x000e620000000800 */
[----:B------:R-:W-:Y:S01]  /*0040*/  HFMA2 R25, -RZ, RZ, 0, 0 ;  /* 0x00000000ff197431 */ /* 0x000fe200000001ff */
[----:B------:R-:W2:Y:S01]  /*0050*/  LDCU.64 UR8, c[0x0][0x358] ;  /* 0x00006b00ff0877ac */ /* 0x000ea20008000a00 */
[----:B------:R-:W3:Y:S05]  /*0060*/  S2R R19, SR_TID.X ;  /* 0x0000000000137919 */ /* 0x000eea0000002100 */
[----:B------:R-:W1:Y:S08]  /*0070*/  S2UR UR4, SR_CTAID.Y ;  /* 0x00000000000479c3 */ /* 0x000e700000002600 */
[----:B------:R-:W3:Y:S01]  /*0080*/  S2UR UR5, SR_CTAID.X ;  /* 0x00000000000579c3 */ /* 0x000ee20000002500 */
[----:B0-----:R-:W-:-:S04]  /*0090*/  MOV R6, UR6 ;  /* 0x0000000600067c02 */ /* 0x001fc80008000f00 */
[----:B------:R-:W-:-:S03]  /*00a0*/  ISETP.GE.AND P0, PT, R6, 0x1, PT ;  /* 0x000000010600780c */ /* 0x000fc60003f06270 */
[----:B------:R-:W3:Y:S01]  /*00b0*/  LDC R0, c[0x0][0x360] ;  /* 0x0000d800ff007b82 */ /* 0x000ee20000000800 */
[----:B-1----:R-:W-:Y:S02]  /*00c0*/  IMAD R20, R3, UR4, R18 ;  /* 0x0000000403147c24 */ /* 0x002fe4000f8e0212 */
[----:B---3--:R-:W-:-:S07]  /*00d0*/  IMAD R21, R0, UR5, R19 ;  /* 0x0000000500157c24 */ /* 0x008fce000f8e0213 */
[----:B--2---:R-:W-:Y:S05]  /*00e0*/  @!P0 BRA `(.L_x_0) ;  /* 0x0000000400c08947 */ /* 0x004fea0003800000 */
[----:B------:R-:W0:Y:S01]  /*00f0*/  S2UR UR6, SR_CgaCtaId ;  /* 0x00000000000679c3 */ /* 0x000e220000008800 */
[----:B------:R-:W-:Y:S01]  /*0100*/  UMOV UR4, 0x400 ;  /* 0x0000040000047882 */ /* 0x000fe20000000000 */
[----:B------:R-:W-:Y:S01]  /*0110*/  IADD3 R2, PT, PT, R6, 0x1f, RZ ;  /* 0x0000001f06027810 */ /* 0x000fe20007ffe0ff */
[----:B------:R-:W-:Y:S01]  /*0120*/  UIADD3 UR5, UPT, UPT, UR4, 0x1000, URZ ;  /* 0x0000100004057890 */ /* 0x000fe2000fffe0ff */
[----:B------:R-:W-:Y:S01]  /*0130*/  MOV R25, RZ ;  /* 0x000000ff00197202 */ /* 0x000fe20000000f00 */
[-C--:B------:R-:W-:Y:S01]  /*0140*/  IMAD R17, R18, R6.reuse, R21 ;  /* 0x0000000612117224 */ /* 0x080fe200078e0215 */
[----:B------:R-:W-:Y:S01]  /*0150*/  SHF.R.U32.HI R2, RZ, 0x5, R2 ;  /* 0x00000005ff027819 */ /* 0x000fe20000011602 */
[----:B------:R-:W-:Y:S01]  /*0160*/  IMAD R7, R20, R6, R19 ;  /* 0x0000000614077224 */ /* 0x000fe200078e0213 */
[----:B------:R-:W1:Y:S02]  /*0170*/  LDC R0, c[0x0][0x398] ;  /* 0x0000e600ff007b82 */ /* 0x000e640000000800 */
[----:B------:R-:W-:-:S06]  /*0180*/  IADD3 R16, PT, PT, -R2, RZ, RZ ;  /* 0x000000ff02107210 */ /* 0x000fcc0007ffe1ff */
[----:B------:R-:W2:Y:S01]  /*0190*/  LDC.64 R22, c[0x0][0x380] ;  /* 0x0000e000ff167b82 */ /* 0x000ea20000000a00 */
[----:B0-----:R-:W-:Y:S02]  /*01a0*/  ULEA UR4, UR6, UR4, 0x18 ;  /* 0x0000000406047291 */ /* 0x001fe4000f8ec0ff */
[----:B------:R-:W-:-:S04]  /*01b0*/  ULEA UR5, UR6, UR5, 0x18 ;  /* 0x0000000506057291 */ /* 0x000fc8000f8ec0ff */
[C---:B------:R-:W-:Y:S02]  /*01c0*/  LEA R5, R18.reuse, UR4, 0x7 ;  /* 0x0000000412057c11 */ /* 0x040fe4000f8e38ff */
[C---:B------:R-:W-:Y:S02]  /*01d0*/  LEA R3, R19.reuse, UR5, 0x2 ;  /* 0x0000000513037c11 */ /* 0x040fe4000f8e10ff */
[----:B------:R-:W-:Y:S02]  /*01e0*/  LEA R4, R19, R5, 0x2 ;  /* 0x0000000513047211 */ /* 0x000fe400078e10ff */
[----:B------:R-:W-:-:S07]  /*01f0*/  LEA R2, R18, R3, 0x7 ;  /* 0x0000000312027211 */ /* 0x000fce00078e38ff */
.L_x_1:
[----:B-1----:R-:W-:Y:S01]  /*0200*/  MOV R6, R0 ;  /* 0x0000000000067202 */ /* 0x002fe20000000f00 */
[----:B------:R-:W-:Y:S01]  /*0210*/  HFMA2 R29, -RZ, RZ, 0, 0 ;  /* 0x00000000ff1d7431 */ /* 0x000fe200000001ff */
[----:B------:R-:W-:Y:S02]  /*0220*/  VIMNMX R9, PT, PT, R21, R18, !PT ;  /* 0x0000001215097248 */ /* 0x000fe40007fe0100 */
[-C--:B------:R-:W-:Y:S02]  /*0230*/  ISETP.GE.AND P0, PT, R19, R6.reuse, PT ;  /* 0x000000061300720c */ /* 0x080fe40003f06270 */
[-C--:B------:R-:W-:Y:S01]  /*0240*/  ISETP.GE.AND P1, PT, R9, R6.reuse, PT ;  /* 0x000000060900720c */ /* 0x080fe20003f26270 */
[----:B--2---:R-:W-:Y:S01]  /*0250*/  IMAD.WIDE R8, R7, 0x4, R22 ;  /* 0x0000000407087825 */ /* 0x004fe200078e0216 */
[----:B------:R-:W-:Y:S02]  /*0260*/  ISETP.GE.U32.OR P0, PT, R20, R6, P0 ;  /* 0x000000061400720c */ /* 0x000fe40000706470 */
[----:B------:R-:W-:-:S09]  /*0270*/  MOV R24, RZ ;  /* 0x000000ff00187202 */ /* 0x000fd20000000f00 */
[----:B------:R-:W0:Y:S02]  /*0280*/  @!P1 LDC.64 R10, c[0x0][0x388] ;  /* 0x0000e200ff0a9b82 */ /* 0x000e240000000a00 */
[----:B------:R-:W2:Y:S01]  /*0290*/  @!P0 LDG.E R29, desc[UR8][R8.64] ;  /* 0x00000008081d8981 */ /* 0x000ea2000c1e1900 */
[----:B0-----:R-:W-:-:S05]  /*02a0*/  @!P1 IMAD.WIDE R10, R17, 0x4, R10 ;  /* 0x00000004110a9825 */ /* 0x001fca00078e020a */
[----:B------:R-:W3:Y:S04]  /*02b0*/  @!P1 LDG.E R24, desc[UR8][R10.64] ;  /* 0x000000080a189981 */ /* 0x000ee8000c1e1900 */
[----:B--2---:R-:W-:Y:S04]  /*02c0*/  STS [R4], R29 ;  /* 0x0000001d04007388 */ /* 0x004fe80000000800 */
[----:B---3--:R-:W-:Y:S01]  /*02d0*/  STS [R2], R24 ;  /* 0x0000001802007388 */ /* 0x008fe20000000800 */
[----:B------:R-:W-:Y:S06]  /*02e0*/  BAR.SYNC.DEFER_BLOCKING 0x0 ;  /* 0x0000000000007b1d */ /* 0x000fec0000010000 */
[----:B------:R-:W-:Y:S04]  /*02f0*/  LDS R26, [R3] ;  /* 0x00000000031a7984 */ /* 0x000fe80000000800 */
[----:B------:R-:W0:Y:S04]  /*0300*/  LDS.128 R12, [R5] ;  /* 0x00000000050c7984 */ /* 0x000e280000000c00 */
[----:B------:R-:W1:Y:S04]  /*0310*/  LDS R28, [R3+0x80] ;  /* 0x00008000031c7984 */ /* 0x000e680000000800 */
[----:B------:R-:W2:Y:S04]  /*0320*/  LDS R27, [R3+0x100] ;  /* 0x00010000031b7984 */ /* 0x000ea80000000800 */
[----:B------:R-:W-:Y:S04]  /*0330*/  LDS.128 R8, [R5+0x10] ;  /* 0x0000100005087984 */ /* 0x000fe80000000c00 */
[----:B------:R-:W-:Y:S01]  /*0340*/  LDS R24, [R3+0x280] ;  /* 0x0002800003187984 */ /* 0x000fe20000000800 */
[----:B0-----:R-:W-:-:S03]  /*0350*/  IMAD R26, R12, R26, R25 ;  /* 0x0000001a0c1a7224 */ /* 0x001fc600078e0219 */
[----:B------:R-:W0:Y:S01]  /*0360*/  LDS R12, [R3+0x180] ;  /* 0x00018000030c7984 */ /* 0x000e220000000800 */
[----:B-1----:R-:W-:-:S03]  /*0370*/  IMAD R13, R28, R13, R26 ;  /* 0x0000000d1c0d7224 */ /* 0x002fc600078e021a */
[----:B------:R-:W1:Y:S01]  /*0380*/  LDS R26, [R3+0x200] ;  /* 0x00020000031a7984 */ /* 0x000e620000000800 */
[----:B--2---:R-:W-:-:S03]  /*0390*/  IMAD R13, R27, R14, R13 ;  /* 0x0000000e1b0d7224 */ /* 0x004fc600078e020d */
[----:B------:R-:W2:Y:S01]  /*03a0*/  LDS R25, [R3+0x300] ;  /* 0x0003000003197984 */ /* 0x000ea20000000800 */
[----:B0-----:R-:W-:-:S04]  /*03b0*/  IMAD R13, R12, R15, R13 ;  /* 0x0000000f0c0d7224 */ /* 0x001fc800078e020d */
[----:B-1----:R-:W-:Y:S02]  /*03c0*/  IMAD R13, R8, R26, R13 ;  /* 0x0000001a080d7224 */ /* 0x002fe400078e020d */
[----:B------:R-:W0:Y:S02]  /*03d0*/  LDS R8, [R3+0x380] ;  /* 0x0003800003087984 */ /* 0x000e240000000800 */
[----:B------:R-:W-:Y:S02]  /*03e0*/  IMAD R9, R24, R9, R13 ;  /* 0x0000000918097224 */ /* 0x000fe400078e020d */
[----:B------:R-:W-:Y:S04]  /*03f0*/  LDS R26, [R3+0x400] ;  /* 0x00040000031a7984 */ /* 0x000fe80000000800 */
[----:B------:R-:W1:Y:S04]  /*0400*/  LDS.128 R12, [R5+0x20] ;  /* 0x00002000050c7984 */ /* 0x000e680000000c00 */
[----:B------:R-:W3:Y:S01]  /*0410*/  LDS R24, [R3+0x480] ;  /* 0x0004800003187984 */ /* 0x000ee20000000800 */
[----:B--2---:R-:W-:-:S03]  /*0420*/  IMAD R9, R25, R10, R9 ;  /* 0x0000000a19097224 */ /* 0x004fc600078e0209 */
[----:B------:R-:W2:Y:S01]  /*0430*/  LDS R25, [R3+0x500] ;  /* 0x0005000003197984 */ /* 0x000ea20000000800 */
[----:B0-----:R-:W-:-:S04]  /*0440*/  IMAD R9, R8, R11, R9 ;  /* 0x0000000b08097224 */ /* 0x001fc800078e0209 */
[----:B-1----:R-:W-:Y:S02]  /*0450*/  IMAD R9, R12, R26, R9 ;  /* 0x0000001a0c097224 */ /* 0x002fe400078e0209 */
[----:B------:R-:W0:Y:S02]  /*0460*/  LDS R12, [R3+0x580] ;  /* 0x00058000030c7984 */ /* 0x000e240000000800 */
[----:B---3--:R-:W-:Y:S02]  /*0470*/  IMAD R13, R24, R13, R9 ;  /* 0x0000000d180d7224 */ /* 0x008fe400078e0209 */
        /* <DEDUP_REMOVED lines=28> */
[----:B------:R-:W1:Y:S01]  /*0640*/  LDS.128 R12, [R5+0x60] ;  /* 0x00006000050c7984 */ /* 0x000e620000000c00 */
[----:B--2---:R-:W-:-:S03]  /*0650*/  IMAD R9, R25, R10, R9 ;  /* 0x0000000a19097224 */ /* 0x004fc600078e0209 */
[----:B------:R-:W2:Y:S04]  /*0660*/  LDS R24, [R3+0xc80] ;  /* 0x000c800003187984 */ /* 0x000ea80000000800 */
[----:B------:R-:W3:Y:S01]  /*0670*/  LDS R25, [R3+0xd00] ;  /* 0x000d000003197984 */ /* 0x000ee20000000800 */
[----:B0-----:R-:W-:-:S04]  /*0680*/  IMAD R9, R8, R11, R9 ;  /* 0x0000000b08097224 */ /* 0x001fc800078e0209 */
[----:B-1----:R-:W-:Y:S02]  /*0690*/  IMAD R9, R12, R26, R9 ;  /* 0x0000001a0c097224 */ /* 0x002fe400078e0209 */
[----:B------:R-:W0:Y:S02]  /*06a0*/  LDS R12, [R3+0xd80] ;  /* 0x000d8000030c7984 */ /* 0x000e240000000800 */
[----:B--2---:R-:W-:Y:S02]  /*06b0*/  IMAD R24, R24, R13, R9 ;  /* 0x0000000d18187224 */ /* 0x004fe400078e0209 */
[----:B------:R-:W-:Y:S04]  /*06c0*/  LDS R13, [R3+0xe00] ;  /* 0x000e0000030d7984 */ /* 0x000fe80000000800 */
[----:B------:R-:W1:Y:S01]  /*06d0*/  LDS.128 R8, [R5+0x70] ;  /* 0x0000700005087984 */ /* 0x000e620000000c00 */
[----:B---3--:R-:W-:-:S03]  /*06e0*/  IMAD R24, R25, R14, R24 ;  /* 0x0000000e19187224 */ /* 0x008fc600078e0218 */
[----:B------:R-:W2:Y:S04]  /*06f0*/  LDS R25, [R3+0xe80] ;  /* 0x000e800003197984 */ /* 0x000ea80000000800 */
[----:B------:R-:W3:Y:S04]  /*0700*/  LDS R26, [R3+0xf00] ;  /* 0x000f0000031a7984 */ /* 0x000ee80000000800 */
[----:B------:R-:W4:Y:S01]  /*0710*/  LDS R14, [R3+0xf80] ;  /* 0x000f8000030e7984 */ /* 0x000f220000000800 */
[----:B------:R-:W-:Y:S01]  /*0720*/  IADD3 R16, PT, PT, R16, 0x1, RZ ;  /* 0x0000000110107810 */ /* 0x000fe20007ffe0ff */
[----:B------:R-:W-:Y:S03]  /*0730*/  BAR.SYNC.DEFER_BLOCKING 0x0 ;  /* 0x0000000000007b1d */ /* 0x000fe60000010000 */
[----:B------:R-:W-:Y:S01]  /*0740*/  ISETP.NE.AND P0, PT, R16, RZ, PT ;  /* 0x000000ff1000720c */ /* 0x000fe20003f05270 */
[----:B0-----:R-:W-:-:S04]  /*0750*/  IMAD R12, R12, R15, R24 ;  /* 0x0000000f0c0c7224 */ /* 0x001fc800078e0218 */
[----:B-1----:R-:W-:-:S04]  /*0760*/  IMAD R8, R8, R13, R12 ;  /* 0x0000000d08087224 */ /* 0x002fc800078e020c */
[----:B--2---:R-:W-:-:S04]  /*0770*/  IMAD R9, R25, R9, R8 ;  /* 0x0000000919097224 */ /* 0x004fc800078e0208 */
[----:B---3--:R-:W-:Y:S01]  /*0780*/  IMAD R9, R26, R10, R9 ;  /* 0x0000000a1a097224 */ /* 0x008fe200078e0209 */
[----:B------:R-:W-:Y:S02]  /*0790*/  IADD3 R18, PT, PT, R18, 0x20, RZ ;  /* 0x0000002012127810 */ /* 0x000fe40007ffe0ff */
[----:B------:R-:W-:Y:S01]  /*07a0*/  IADD3 R7, PT, PT, R7, 0x20, RZ ;  /* 0x0000002007077810 */ /* 0x000fe20007ffe0ff */
[----:B----4-:R-:W-:Y:S01]  /*07b0*/  IMAD R25, R14, R11, R9 ;  /* 0x0000000b0e197224 */ /* 0x010fe200078e0209 */
[----:B------:R-:W-:Y:S02]  /*07c0*/  IADD3 R19, PT, PT, R19, 0x20, RZ ;  /* 0x0000002013137810 */ /* 0x000fe40007ffe0ff */
[----:B------:R-:W-:Y:S01]  /*07d0*/  LEA R17, R6, R17, 0x5 ;  /* 0x0000001106117211 */ /* 0x000fe200078e28ff */
[----:B------:R-:W-:Y:S06]  /*07e0*/  @P0 BRA `(.L_x_1) ;  /* 0xfffffff800840947 */ /* 0x000fec000383ffff */
.L_x_0:
[----:B------:R-:W-:-:S04]  /*07f0*/  VIMNMX R3, PT, PT, R20, R21, !PT ;  /* 0x0000001514037248 */ /* 0x000fc80007fe0100 */
[----:B------:R-:W-:-:S13]  /*0800*/  ISETP.GE.AND P0, PT, R3, R6, PT ;  /* 0x000000060300720c */ /* 0x000fda0003f06270 */
[----:B------:R-:W-:Y:S05]  /*0810*/  @P0 EXIT ;  /* 0x000000000000094d */ /* 0x000fea0003800000 */
[----:B------:R-:W0:Y:S01]  /*0820*/  LDC.64 R2, c[0x0][0x390] ;  /* 0x0000e400ff027b82 */ /* 0x000e220000000a00 */
[----:B------:R-:W-:-:S04]  /*0830*/  IMAD R21, R20, R6, R21 ;  /* 0x0000000614157224 */ /* 0x000fc800078e0215 */
[----:B0-----:R-:W-:-:S05]  /*0840*/  IMAD.WIDE R2, R21, 0x4, R2 ;  /* 0x0000000415027825 */ /* 0x001fca00078e0202 */
[----:B------:R-:W-:Y:S01]  /*0850*/  STG.E desc[UR8][R2.64], R25 ;  /* 0x0000001902007986 */ /* 0x000fe2000c101908 */
[----:B------:R-:W-:Y:S05]  /*0860*/  EXIT ;  /* 0x000000000000794d */ /* 0x000fea0003800000 */
.L_x_2:
[----:B------:R-:W-:-:S00]  /*0870*/  BRA `(.L_x_2) ;  /* 0xfffffffc00fc7947 */ /* 0x000fc0000383ffff */
[----:B------:R-:W-:-:S00]  /*0880*/  NOP ;  /* 0x0000000000007918 */ /* 0x000fc00000000000 */
[----:B------:R-:W-:-:S00]  /*0890*/  NOP ;  /* 0x0000000000007918 */ /* 0x000fc00000000000 */
[----:B------:R-:W-:-:S00]  /*08a0*/  NOP ;  /* 0x0000000000007918 */ /* 0x000fc00000000000 */
[----:B------:R-:W-:-:S00]  /*08b0*/  NOP ;  /* 0x0000000000007918 */ /* 0x000fc00000000000 */
[----:B------:R-:W-:-:S00]  /*08c0*/  NOP ;  /* 0x0000000000007918 */ /* 0x000fc00000000000 */
[----:B------:R-:W-:-:S00]  /*08d0*/  NOP ;  /* 0x0000000000007918 */ /* 0x000fc00000000000 */
[----:B------:R-:W-:-:S00]  /*08e0*/  NOP ;  /* 0x0000000000007918 */ /* 0x000fc00000000000 */
[----:B------:R-:W-:-:S00]  /*08f0*/  NOP ;  /* 0x0000000000007918 */ /* 0x000fc00000000000 */
.L_x_11:


//--------------------- .text._Z12sharedMatMulPiS_S_i --------------------------
	.section	.text._Z12sharedMatMulPiS_S_i,"ax",@progbits
	.align	128
        .global         _Z12sharedMatMulPiS_S_i
        .type           _Z12sharedMatMulPiS_S_i,@function
        .size           _Z12sharedMatMulPiS_S_i,(.L_x_12 - _Z12sharedMatMulPiS_S_i)
        .other          _Z12sharedMatMulPiS_S_i,@"STO_CUDA_ENTRY STV_DEFAULT"
_Z12sharedMatMulPiS_S_i:
.text._Z12sharedMatMulPiS_S_i:
        /* <DEDUP_REMOVED lines=28> */
[----:B------:R-:W-:Y:S02]  /*01c0*/  LEA R6, R5, UR4, 0x6 ;  /* 0x0000000405067c11 */ /* 0x000fe4000f8e30ff */
[C---:B------:R-:W-:Y:S02]  /*01d0*/  LEA R16, R7.reuse, UR5, 0x2 ;  /* 0x0000000507107c11 */ /* 0x040fe4000f8e10ff */
[----:B------:R-:W-:Y:S02]  /*01e0*/  LEA R20, R7, R6, 0x2 ;  /* 0x0000000607147211 */ /* 0x000fe400078e10ff */
[----:B------:R-:W-:-:S07]  /*01f0*/  LEA R21, R5, R16, 0x6 ;  /* 0x0000001005157211 */ /* 0x000fce00078e30ff */
.L_x_4:
        /* <DEDUP_REMOVED lines=11> */
[----:B------:R-:W3:Y:S01]  /*02b0*/  @!P1 LDG.E R24, desc[UR8][R10.64] ;  /* 0x000000080a189981 */ /* 0x000ee2000c1e1900 */
[----:B------:R-:W-:-:S04]  /*02c0*/  IADD3 R19, PT, PT, R19, 0x1, RZ ;  /* 0x0000000113137810 */ /* 0x000fc80007ffe0ff */
[----:B------:R-:W-:Y:S02]  /*02d0*/  ISETP.NE.AND P0, PT, R19, RZ, PT ;  /* 0x000000ff1300720c */ /* 0x000fe40003f05270 */
[----:B------:R-:W-:Y:S02]  /*02e0*/  IADD3 R5, PT, PT, R5, 0x10, RZ ;  /* 0x0000001005057810 */ /* 0x000fe40007ffe0ff */
[----:B------:R-:W-:Y:S02]  /*02f0*/  IADD3 R18, PT, PT, R18, 0x10, RZ ;  /* 0x0000001012127810 */ /* 0x000fe40007ffe0ff */
[----:B------:R-:W-:Y:S02]  /*0300*/  IADD3 R7, PT, PT, R7, 0x10, RZ ;  /* 0x0000001007077810 */ /* 0x000fe40007ffe0ff */
[----:B------:R-:W-:Y:S01]  /*0310*/  LEA R17, R4, R17, 0x4 ;  /* 0x0000001104117211 */ /* 0x000fe200078e20ff */
        /* <DEDUP_REMOVED lines=12> */
[----:B------:R-:W1:Y:S04]  /*03e0*/  LDS R26, [R16+0x100] ;  /* 0x00010000101a7984 */ /* 0x000e680000000800 */
[----:B------:R-:W3:Y:S01]  /*03f0*/  LDS R25, [R16+0x180] ;  /* 0x0001800010197984 */ /* 0x000ee20000000800 */
[----:B--2---:R-:W-:-:S04]  /*0400*/  IMAD R13, R27, R14, R13 ;  /* 0x0000000e1b0d7224 */ /* 0x004fc800078e020d */
[----:B0-----:R-:W-:-:S04]  /*0410*/  IMAD R13, R12, R15, R13 ;  /* 0x0000000f0c0d7224 */ /* 0x001fc800078e020d */
[----:B-1----:R-:W-:Y:S02]  /*0420*/  IMAD R13, R8, R26, R13 ;  /* 0x0000001a080d7224 */ /* 0x002fe400078e020d */
[----:B------:R-:W0:Y:S02]  /*0430*/  LDS R8, [R16+0x1c0] ;  /* 0x0001c00010087984 */ /* 0x000e240000000800 */
[----:B------:R-:W-:Y:S02]  /*0440*/  IMAD R9, R24, R9, R13 ;  /* 0x0000000918097224 */ /* 0x000fe400078e020d */
[----:B------:R-:W-:Y:S04]  /*0450*/  LDS R26, [R16+0x200] ;  /* 0x00020000101a7984 */ /* 0x000fe80000000800 */
[----:B------:R-:W1:Y:S01]  /*0460*/  LDS.128 R12, [R6+0x20] ;  /* 0x00002000060c7984 */ /* 0x000e620000000c00 */
[----:B---3--:R-:W-:-:S03]  /*0470*/  IMAD R9, R25, R10, R9 ;  /* 0x0000000a19097224 */ /* 0x008fc600078e0209 */
        /* <DEDUP_REMOVED lines=12> */
[----:B0-----:R-:W-:-:S04]  /*0540*/  IMAD R12, R12, R15, R24 ;  /* 0x0000000f0c0c7224 */ /* 0x001fc800078e0218 */
[----:B-1----:R-:W-:-:S04]  /*0550*/  IMAD R8, R8, R13, R12 ;  /* 0x0000000d08087224 */ /* 0x002fc800078e020c */
[----:B--2---:R-:W-:-:S04]  /*0560*/  IMAD R9, R25, R9, R8 ;  /* 0x0000000919097224 */ /* 0x004fc800078e0208 */
[----:B---3--:R-:W-:-:S04]  /*0570*/  IMAD R9, R26, R10, R9 ;  /* 0x0000000a1a097224 */ /* 0x008fc800078e0209 */
[----:B----4-:R-:W-:Y:S01]  /*0580*/  IMAD R25, R14, R11, R9 ;  /* 0x0000000b0e197224 */ /* 0x010fe200078e0209 */
[----:B------:R-:W-:Y:S06]  /*0590*/  BAR.SYNC.DEFER_BLOCKING 0x0 ;  /* 0x0000000000007b1d */ /* 0x000fec0000010000 */
[----:B------:R-:W-:Y:S05]  /*05a0*/  @P0 BRA `(.L_x_4) ;  /* 0xfffffffc00140947 */ /* 0x000fea000383ffff */
.L_x_3:
        /* <DEDUP_REMOVED lines=8> */
.L_x_5:
        /* <DEDUP_REMOVED lines=13> */
.L_x_12:


//--------------------- .text._Z11naiveMatMulPiS_S_i --------------------------
	.section	.text._Z11naiveMatMulPiS_S_i,"ax",@progbits
	.align	128
        .global         _Z11naiveMatMulPiS_S_i
        .type           _Z11naiveMatMulPiS_S_i,@function
        .size           _Z11naiveMatMulPiS_S_i,(.L_x_13 - _Z11naiveMatMulPiS_S_i)
        .other          _Z11naiveMatMulPiS_S_i,@"STO_CUDA_ENTRY STV_DEFAULT"
_Z11naiveMatMulPiS_S_i:
.text._Z11naiveMatMulPiS_S_i:
[----:B------:R-:W-:Y:S01]  /*0000*/  LDC R1, c[0x0][0x37c] ;  /* 0x0000df00ff017b82 */ /* 0x000fe20000000800 */
[----:B------:R-:W0:Y:S07]  /*0010*/  S2R R0, SR_TID.Y ;  /* 0x0000000000007919 */ /* 0x000e2e0000002200 */
[----:B------:R-:W0:Y:S01]  /*0020*/  S2UR UR4, SR_CTAID.Y ;  /* 0x00000000000479c3 */ /* 0x000e220000002600 */
[----:B------:R-:W1:Y:S01]  /*0030*/  LDCU UR20, c[0x0][0x398] ;  /* 0x00007300ff1477ac */ /* 0x000e620008000800 */
[----:B------:R-:W2:Y:S06]  /*0040*/  S2R R3, SR_TID.X ;  /* 0x0000000000037919 */ /* 0x000eac0000002100 */
[----:B------:R-:W0:Y:S08]  /*0050*/  LDC R13, c[0x0][0x364] ;  /* 0x0000d900ff0d7b82 */ /* 0x000e300000000800 */
[----:B------:R-:W2:Y:S08]  /*0060*/  S2UR UR5, SR_CTAID.X ;  /* 0x00000000000579c3 */ /* 0x000eb00000002500 */
[----:B------:R-:W2:Y:S01]  /*0070*/  LDC R2, c[0x0][0x360] ;  /* 0x0000d800ff027b82 */ /* 0x000ea20000000800 */
[----:B0-----:R-:W-:-:S02]  /*0080*/  IMAD R13, R13, UR4, R0 ;  /* 0x000000040d0d7c24 */ /* 0x001fc4000f8e0200 */
[----:B--2---:R-:W-:-:S05]  /*0090*/  IMAD R0, R2, UR5, R3 ;  /* 0x0000000502007c24 */ /* 0x004fca000f8e0203 */
[----:B------:R-:W-:-:S04]  /*00a0*/  VIMNMX R2, PT, PT, R13, R0, !PT ;  /* 0x000000000d027248 */ /* 0x000fc80007fe0100 */
[----:B-1----:R-:W-:-:S13]  /*00b0*/  ISETP.GE.AND P0, PT, R2, UR20, PT ;  /* 0x0000001402007c0c */ /* 0x002fda000bf06270 */
[----:B------:R-:W-:Y:S05]  /*00c0*/  @P0 EXIT ;  /* 0x000000000000094d */ /* 0x000fea0003800000 */
[----:B------:R-:W-:Y:S01]  /*00d0*/  UISETP.GE.U32.AND UP0, UPT, UR20, 0x8, UPT ;  /* 0x000000081400788c */ /* 0x000fe2000bf06070 */
[----:B------:R-:W-:Y:S02]  /*00e0*/  HFMA2 R12, -RZ, RZ, 0, 0 ;  /* 0x00000000ff0c7431 */ /* 0x000fe400000001ff */
[----:B------:R-:W-:Y:S01]  /*00f0*/  IMAD R13, R13, UR20, RZ ;  /* 0x000000140d0d7c24 */ /* 0x000fe2000f8e02ff */
[----:B------:R-:W-:Y:S01]  /*0100*/  UMOV UR4, URZ ;  /* 0x000000ff00047c82 */ /* 0x000fe20008000000 */
[----:B------:R-:W0:Y:S04]  /*0110*/  LDCU.64 UR18, c[0x0][0x358] ;  /* 0x00006b00ff1277ac */ /* 0x000e280008000a00 */
[----:B------:R-:W-:Y:S05]  /*0120*/  BRA.U !UP0, `(.L_x_6) ;  /* 0x0000000508047547 */ /* 0x000fea000b800000 */
[----:B------:R-:W1:Y:S01]  /*0130*/  LDCU.128 UR24, c[0x0][0x380] ;  /* 0x00007000ff1877ac */ /* 0x000e620008000c00 */
[----:B------:R-:W-:Y:S02]  /*0140*/  MOV R12, RZ ;  /* 0x000000ff000c7202 */ /* 0x000fe40000000f00 */
[----:B------:R-:W-:Y:S01]  /*0150*/  MOV R14, R0 ;  /* 0x00000000000e7202 */ /* 0x000fe20000000f00 */
[----:B------:R-:W-:-:S04]  /*0160*/  ULOP3.LUT UR4, UR20, 0x7ffffff8, URZ, 0xc0, !UPT ;  /* 0x7ffffff814047892 */ /* 0x000fc8000f8ec0ff */
[----:B------:R-:W-:Y:S01]  /*0170*/  UIADD3 UR5, UPT, UPT, -UR4, URZ, URZ ;  /* 0x000000ff04057290 */ /* 0x000fe2000fffe1ff */
[----:B-1----:R-:W-:Y:S01]  /*0180*/  MOV R2, UR24 ;  /* 0x0000001800027c02 */ /* 0x002fe20008000f00 */
[----:B------:R-:W-:Y:S01]  /*0190*/  UIMAD.WIDE UR6, UR20, 0x8, UR26 ;  /* 0x00000008140678a5 */ /* 0x000fe2000f8e021a */
[----:B------:R-:W-:Y:S01]  /*01a0*/  MOV R3, UR25 ;  /* 0x0000001900037c02 */ /* 0x000fe20008000f00 */
[----:B------:R-:W-:Y:S02]  /*01b0*/  UIMAD.WIDE UR8, UR20, 0xc, UR26 ;  /* 0x0000000c140878a5 */ /* 0x000fe4000f8e021a */
[----:B------:R-:W-:Y:S01]  /*01c0*/  UIMAD.WIDE UR10, UR20, 0x10, UR26 ;  /* 0x00000010140a78a5 */ /* 0x000fe2000f8e021a */
[----:B------:R-:W-:Y:S01]  /*01d0*/  IMAD.WIDE.U32 R2, R13, 0x4, R2 ;  /* 0x000000040d027825 */ /* 0x000fe200078e0002 */
[----:B------:R-:W-:Y:S02]  /*01e0*/  UIMAD.WIDE UR12, UR20, 0x14, UR26 ;  /* 0x00000014140c78a5 */ /* 0x000fe4000f8e021a */
[----:B------:R-:W-:Y:S01]  /*01f0*/  UIMAD.WIDE UR14, UR20, 0x18, UR26 ;  /* 0x00000018140e78a5 */ /* 0x000fe2000f8e021a */
[----:B------:R-:W-:Y:S01]  /*0200*/  IADD3 R2, P0, PT, R2, 0x10, RZ ;  /* 0x0000001002027810 */ /* 0x000fe20007f1e0ff */
[----:B------:R-:W-:-:S03]  /*0210*/  UIMAD.WIDE UR16, UR20, 0x1c, UR26 ;  /* 0x0000001c141078a5 */ /* 0x000fc6000f8e021a */
[----:B------:R-:W-:-:S09]  /*0220*/  IADD3.X R3, PT, PT, RZ, R3, RZ, P0, !PT ;  /* 0x00000003ff037210 */ /* 0x000fd200007fe4ff */
.L_x_7:
[----:B------:R-:W-:Y:S01]  /*0230*/  UIMAD.WIDE UR22, UR20, 0x4, UR26 ;  /* 0x00000004141678a5 */ /* 0x000fe2000f8e021a */
[----:B------:R-:W-:Y:S02]  /*0240*/  IMAD.MOV.U32 R23, RZ, RZ, 0x4 ;  /* 0x00000004ff177424 */ /* 0x000fe400078e00ff */
[----:B------:R-:W-:Y:S01]  /*0250*/  HFMA2 R11, -RZ, RZ, 0, 2.384185791015625e-07 ;  /* 0x00000004ff0b7431 */ /* 0x000fe200000001ff */
[----:B------:R-:W-:Y:S01]  /*0260*/  MOV R25, 0x4 ;  /* 0x0000000400197802 */ /* 0x000fe20000000f00 */
[----:B0-----:R-:W2:Y:S01]  /*0270*/  LDG.E R21, desc[UR18][R2.64+-0x10] ;  /* 0xfffff01202157981 */ /* 0x001ea2000c1e1900 */
[C---:B------:R-:W-:Y:S01]  /*0280*/  IMAD.WIDE R22, R14.reuse, R23, UR26 ;  /* 0x0000001a0e167e25 */ /* 0x040fe2000f8e0217 */
[----:B------:R-:W-:Y:S02]  /*0290*/  MOV R8, UR22 ;  /* 0x0000001600087c02 */ /* 0x000fe40008000f00 */
[----:B------:R-:W-:Y:S01]  /*02a0*/  MOV R9, UR23 ;  /* 0x0000001700097c02 */ /* 0x000fe20008000f00 */
[----:B------:R-:W3:Y:S02]  /*02b0*/  LDG.E R19, desc[UR18][R2.64+-0xc] ;  /* 0xfffff41202137981 */ /* 0x000ee4000c1e1900 */
[----:B------:R-:W-:-:S02]  /*02c0*/  IMAD.WIDE R8, R14, 0x4, R8 ;  /* 0x000000040e087825 */ /* 0x000fc400078e0208 */
[----:B------:R-:W2:Y:S01]  /*02d0*/  LDG.E R22, desc[UR18][R22.64] ;  /* 0x0000001216167981 */ /* 0x000ea2000c1e1900 */
[----:B------:R-:W-:Y:S01]  /*02e0*/  MOV R5, 0x4 ;  /* 0x0000000400057802 */ /* 0x000fe20000000f00 */
[C---:B------:R-:W-:Y:S02]  /*02f0*/  IMAD.WIDE R24, R14.reuse, R25, UR6 ;  /* 0x000000060e187e25 */ /* 0x040fe4000f8e0219 */
[----:B------:R0:W3:Y:S02]  /*0300*/  LDG.E R20, desc[UR18][R8.64] ;  /* 0x0000001208147981 */ /* 0x0000e4000c1e1900 */
[----:B------:R-:W-:Y:S02]  /*0310*/  IMAD.WIDE R10, R14, R11, UR8 ;  /* 0x000000080e0a7e25 */ /* 0x000fe4000f8e020b */
[----:B------:R-:W4:Y:S04]  /*0320*/  LDG.E R18, desc[UR18][R24.64] ;  /* 0x0000001218127981 */ /* 0x000f28000c1e1900 */
[----:B------:R-:W4:Y:S01]  /*0330*/  LDG.E R17, desc[UR18][R2.64+-0x8] ;  /* 0xfffff81202117981 */ /* 0x000f22000c1e1900 */
[----:B0-----:R-:W-:-:S02]  /*0340*/  HFMA2 R9, -RZ, RZ, 0, 2.384185791015625e-07 ;  /* 0x00000004ff097431 */ /* 0x001fc400000001ff */
[----:B------:R-:W-:Y:S01]  /*0350*/  IMAD.MOV.U32 R7, RZ, RZ, 0x4 ;  /* 0x00000004ff077424 */ /* 0x000fe200078e00ff */
[----:B------:R0:W5:Y:S01]  /*0360*/  LDG.E R16, desc[UR18][R10.64] ;  /* 0x000000120a107981 */ /* 0x000162000c1e1900 */
[----:B------:R-:W-:-:S03]  /*0370*/  IMAD.WIDE R4, R14, R5, UR10 ;  /* 0x0000000a0e047e25 */ /* 0x000fc6000f8e0205 */
[----:B------:R-:W5:Y:S01]  /*0380*/  LDG.E R15, desc[UR18][R2.64+-0x4] ;  /* 0xfffffc12020f7981 */ /* 0x000f62000c1e1900 */
[C---:B------:R-:W-:Y:S01]  /*0390*/  IMAD.WIDE R6, R14.reuse, R7, UR12 ;  /* 0x0000000c0e067e25 */ /* 0x040fe2000f8e0207 */
[----:B------:R-:W-:Y:S02]  /*03a0*/  MOV R27, 0x4 ;  /* 0x00000004001b7802 */ /* 0x000fe40000000f00 */
[----:B------:R1:W5:Y:S01]  /*03b0*/  LDG.E R4, desc[UR18][R4.64] ;  /* 0x0000001204047981 */ /* 0x000362000c1e1900 */
[----:B------:R-:W-:-:S03]  /*03c0*/  IMAD.WIDE R8, R14, R9, UR14 ;  /* 0x0000000e0e087e25 */ /* 0x000fc6000f8e0209 */
[----:B------:R-:W5:Y:S01]  /*03d0*/  LDG.E R23, desc[UR18][R2.64] ;  /* 0x0000001202177981 */ /* 0x000f62000c1e1900 */
[----:B0-----:R-:W-:-:S03]  /*03e0*/  IMAD.WIDE R10, R14, R27, UR16 ;  /* 0x000000100e0a7e25 */ /* 0x001fc6000f8e021b */
[----:B------:R-:W5:Y:S04]  /*03f0*/  LDG.E R7, desc[UR18][R6.64] ;  /* 0x0000001206077981 */ /* 0x000f68000c1e1900 */
[----:B------:R-:W5:Y:S04]  /*0400*/  LDG.E R24, desc[UR18][R2.64+0x4] ;  /* 0x0000041202187981 */ /* 0x000f68000c1e1900 */
[----:B------:R-:W5:Y:S04]  /*0410*/  LDG.E R8, desc[UR18][R8.64] ;  /* 0x0000001208087981 */ /* 0x000f68000c1e1900 */
[----:B------:R-:W5:Y:S04]  /*0420*/  LDG.E R25, desc[UR18][R2.64+0x8] ;  /* 0x0000081202197981 */ /* 0x000f68000c1e1900 */
[----:B------:R-:W5:Y:S04]  /*0430*/  LDG.E R10, desc[UR18][R10.64] ;  /* 0x000000120a0a7981 */ /* 0x000f68000c1e1900 */
[----:B------:R0:W5:Y:S01]  /*0440*/  LDG.E R27, desc[UR18][R2.64+0xc] ;  /* 0x00000c12021b7981 */ /* 0x000162000c1e1900 */
[----:B------:R-:W-:-:S04]  /*0450*/  UIADD3 UR5, UPT, UPT, UR5, 0x8, URZ ;  /* 0x0000000805057890 */ /* 0x000fc8000fffe0ff */
[----:B------:R-:W-:Y:S01]  /*0460*/  UISETP.NE.AND UP0, UPT, UR5, URZ, UPT ;  /* 0x000000ff0500728c */ /* 0x000fe2000bf05270 */
[----:B-1----:R-:W-:Y:S02]  /*0470*/  MOV R5, UR20 ;  /* 0x0000001400057c02 */ /* 0x002fe40008000f00 */
[----:B0-----:R-:W-:Y:S02]  /*0480*/  IADD3 R2, P0, PT, R2, 0x20, RZ ;  /* 0x0000002002027810 */ /* 0x001fe40007f1e0ff */
[----:B------:R-:W-:Y:S02]  /*0490*/  LEA R14, R5, R14, 0x3 ;  /* 0x0000000e050e7211 */ /* 0x000fe400078e18ff */
[----:B------:R-:W-:Y:S01]  /*04a0*/  IADD3.X R3, PT, PT, RZ, R3, RZ, P0, !PT ;  /* 0x00000003ff037210 */ /* 0x000fe200007fe4ff */
[----:B--2---:R-:W-:-:S04]  /*04b0*/  IMAD R21, R21, R22, R12 ;  /* 0x0000001615157224 */ /* 0x004fc800078e020c */
[----:B---3--:R-:W-:-:S04]  /*04c0*/  IMAD R19, R19, R20, R21 ;  /* 0x0000001413137224 */ /* 0x008fc800078e0215 */
[----:B----4-:R-:W-:-:S04]  /*04d0*/  IMAD R17, R17, R18, R19 ;  /* 0x0000001211117224 */ /* 0x010fc800078e0213 */
[----:B-----5:R-:W-:-:S04]  /*04e0*/  IMAD R15, R15, R16, R17 ;  /* 0x000000100f0f7224 */ /* 0x020fc800078e0211 */
[----:B------:R-:W-:-:S04]  /*04f0*/  IMAD R4, R23, R4, R15 ;  /* 0x0000000417047224 */ /* 0x000fc800078e020f */
[----:B------:R-:W-:-:S04]  /*0500*/  IMAD R4, R24, R7, R4 ;  /* 0x0000000718047224 */ /* 0x000fc800078e0204 */
[----:B------:R-:W-:-:S04]  /*0510*/  IMAD R4, R25, R8, R4 ;  /* 0x0000000819047224 */ /* 0x000fc800078e0204 */
[----:B------:R-:W-:Y:S01]  /*0520*/  IMAD R12, R27, R10, R4 ;  /* 0x0000000a1b0c7224 */ /* 0x000fe200078e0204 */
[----:B------:R-:W-:Y:S06]  /*0530*/  BRA.U UP0, `(.L_x_7) ;  /* 0xfffffffd003c7547 */ /* 0x000fec000b83ffff */
.L_x_6:
[----:B------:R-:W-:-:S04]  /*0540*/  ULOP3.LUT UR6, UR20, 0x7, URZ, 0xc0, !UPT ;  /* 0x0000000714067892 */ /* 0x000fc8000f8ec0ff */
[----:B------:R-:W-:-:S09]  /*0550*/  UISETP.NE.AND UP0, UPT, UR6, URZ, UPT ;  /* 0x000000ff0600728c */ /* 0x000fd2000bf05270 */
[----:B------:R-:W-:Y:S05]  /*0560*/  BRA.U !UP0, `(.L_x_8) ;  /* 0x0000000508387547 */ /* 0x000fea000b800000 */
[----:B------:R-:W-:Y:S02]  /*0570*/  UISETP.GE.U32.AND UP0, UPT, UR6, 0x4, UPT ;  /* 0x000000040600788c */ /* 0x000fe4000bf06070 */
[----:B------:R-:W-:-:S04]  /*0580*/  ULOP3.LUT UR5, UR20, 0x3, URZ, 0xc0, !UPT ;  /* 0x0000000314057892 */ /* 0x000fc8000f8ec0ff */
[----:B------:R-:W-:-:S03]  /*0590*/  UISETP.NE.AND UP1, UPT, UR5, URZ, UPT ;  /* 0x000000ff0500728c */ /* 0x000fc6000bf25270 */
[----:B------:R-:W-:Y:S08]  /*05a0*/  BRA.U !UP0, `(.L_x_9) ;  /* 0x00000001087c7547 */ /* 0x000ff0000b800000 */
[----:B------:R-:W1:Y:S01]  /*05b0*/  LDC.64 R6, c[0x0][0x388] ;  /* 0x0000e200ff067b82 */ /* 0x000e620000000a00 */
[----:B------:R-:W2:Y:S01]  /*05c0*/  LDCU.64 UR6, c[0x0][0x380] ;  /* 0x00007000ff0677ac */ /* 0x000ea20008000a00 */
[----:B------:R-:W-:Y:S01]  /*05d0*/  IMAD.U32 R9, RZ, RZ, UR4 ;  /* 0x00000004ff097e24 */ /* 0x000fe2000f8e00ff */
[C---:B------:R-:W-:Y:S02]  /*05e0*/  IADD3 R3, PT, PT, R13.reuse, UR4, RZ ;  /* 0x000000040d037c10 */ /* 0x040fe4000fffe0ff */
[----:B------:R-:W-:Y:S01]  /*05f0*/  IADD3 R10, P0, PT, R13, UR4, RZ ;  /* 0x000000040d0a7c10 */ /* 0x000fe2000ff1e0ff */
[----:B------:R-:W-:Y:S01]  /*0600*/  IMAD R9, R9, UR20, R0 ;  /* 0x0000001409097c24 */ /* 0x000fe2000f8e0200 */
[----:B------:R-:W-:Y:S01]  /*0610*/  MOV R11, UR20 ;  /* 0x00000014000b7c02 */ /* 0x000fe20008000f00 */
[----:B------:R-:W3:Y:S01]  /*0620*/  LDC.64 R4, c[0x0][0x380] ;  /* 0x0000e000ff047b82 */ /* 0x000ee20000000a00 */
[----:B------:R-:W-:Y:S01]  /*0630*/  MOV R15, UR20 ;  /* 0x00000014000f7c02 */ /* 0x000fe20008000f00 */
[----:B-1----:R-:W-:Y:S01]  /*0640*/  IMAD.WIDE R6, R9, 0x4, R6 ;  /* 0x0000000409067825 */ /* 0x002fe200078e0206 */
[----:B------:R-:W-:-:S05]  /*0650*/  MOV R9, UR20 ;  /* 0x0000001400097c02 */ /* 0x000fca0008000f00 */
[----:B------:R-:W-:Y:S02]  /*0660*/  IMAD.WIDE R8, R9, 0x4, R6 ;  /* 0x0000000409087825 */ /* 0x000fe400078e0206 */
[----:B0-----:R-:W4:Y:S02]  /*0670*/  LDG.E R6, desc[UR18][R6.64] ;  /* 0x0000001206067981 */ /* 0x001f24000c1e1900 */
[----:B---3--:R-:W-:Y:S01]  /*0680*/  IMAD.WIDE.U32 R4, R3, 0x4, R4 ;  /* 0x0000000403047825 */ /* 0x008fe200078e0004 */
[----:B------:R-:W-:Y:S01]  /*0690*/  IADD3.X R3, PT, PT, RZ, RZ, RZ, P0, !PT ;  /* 0x000000ffff037210 */ /* 0x000fe200007fe4ff */
[----:B------:R-:W3:Y:S01]  /*06a0*/  LDG.E R17, desc[UR18][R8.64] ;  /* 0x0000001208117981 */ /* 0x000ee2000c1e1900 */
[----:B--2---:R-:W-:-:S03]  /*06b0*/  LEA R2, P0, R10, UR6, 0x2 ;  /* 0x000000060a027c11 */ /* 0x004fc6000f8010ff */
[----:B------:R-:W4:Y:S01]  /*06c0*/  LDG.E R5, desc[UR18][R4.64] ;  /* 0x0000001204057981 */ /* 0x000f22000c1e1900 */
[----:B------:R-:W-:Y:S01]  /*06d0*/  LEA.HI.X R3, R10, UR7, R3, 0x2, P0 ;  /* 0x000000070a037c11 */ /* 0x000fe200080f1403 */
[----:B------:R-:W-:-:S04]  /*06e0*/  IMAD.WIDE R10, R11, 0x4, R8 ;  /* 0x000000040b0a7825 */ /* 0x000fc800078e0208 */
[----:B------:R-:W3:Y:S01]  /*06f0*/  LDG.E R16, desc[UR18][R2.64+0x4] ;  /* 0x0000041202107981 */ /* 0x000ee2000c1e1900 */
[----:B------:R-:W-:-:S03]  /*0700*/  IMAD.WIDE R14, R15, 0x4, R10 ;  /* 0x000000040f0e7825 */ /* 0x000fc600078e020a */
[----:B------:R-:W2:Y:S04]  /*0710*/  LDG.E R19, desc[UR18][R10.64] ;  /* 0x000000120a137981 */ /* 0x000ea8000c1e1900 */
[----:B------:R-:W2:Y:S04]  /*0720*/  LDG.E R18, desc[UR18][R2.64+0x8] ;  /* 0x0000081202127981 */ /* 0x000ea8000c1e1900 */
[----:B------:R-:W5:Y:S04]  /*0730*/  LDG.E R20, desc[UR18][R2.64+0xc] ;  /* 0x00000c1202147981 */ /* 0x000f68000c1e1900 */
[----:B------:R-:W5:Y:S01]  /*0740*/  LDG.E R14, desc[UR18][R14.64] ;  /* 0x000000120e0e7981 */ /* 0x000f62000c1e1900 */
[----:B------:R-:W-:Y:S01]  /*0750*/  UIADD3 UR4, UPT, UPT, UR4, 0x4, URZ ;  /* 0x0000000404047890 */ /* 0x000fe2000fffe0ff */
[----:B----4-:R-:W-:-:S04]  /*0760*/  IMAD R5, R5, R6, R12 ;  /* 0x0000000605057224 */ /* 0x010fc800078e020c */
[----:B---3--:R-:W-:-:S04]  /*0770*/  IMAD R5, R16, R17, R5 ;  /* 0x0000001110057224 */ /* 0x008fc800078e0205 */
[----:B--2---:R-:W-:-:S04]  /*0780*/  IMAD R5, R18, R19, R5 ;  /* 0x0000001312057224 */ /* 0x004fc800078e0205 */
[----:B-----5:R-:W-:-:S07]  /*0790*/  IMAD R12, R20, R14, R5 ;  /* 0x0000000e140c7224 */ /* 0x020fce00078e0205 */
.L_x_9:
[----:B------:R-:W-:Y:S05]  /*07a0*/  BRA.U !UP1, `(.L_x_8) ;  /* 0x0000000109a87547 */ /* 0x000fea000b800000 */
[----:B------:R-:W-:Y:S01]  /*07b0*/  UISETP.NE.AND UP0, UPT, UR5, 0x1, UPT ;  /* 0x000000010500788c */ /* 0x000fe2000bf05270 */
[----:B------:R-:W-:Y:S01]  /*07c0*/  MOV R7, UR4 ;  /* 0x0000000400077c02 */ /* 0x000fe20008000f00 */
[----:B------:R-:W-:Y:S02]  /*07d0*/  ULOP3.LUT UR5, UR20, 0x1, URZ, 0xc0, !UPT ;  /* 0x0000000114057892 */ /* 0x000fe4000f8ec0ff */
[----:B------:R-:W-:Y:S02]  /*07e0*/  MOV R15, UR20 ;  /* 0x00000014000f7c02 */ /* 0x000fe40008000f00 */
[----:B------:R-:W-:Y:S01]  /*07f0*/  UISETP.NE.U32.AND UP1, UPT, UR5, 0x1, UPT ;  /* 0x000000010500788c */ /* 0x000fe2000bf25070 */
[----:B------:R-:W-:-:S04]  /*0800*/  PLOP3.LUT P1, PT, PT, PT, UP0, 0x80, 0x8 ;  /* 0x000000000008781c */ /* 0x000fc80003f2f008 */
[----:B------:R-:W1:Y:S01]  /*0810*/  @UP0 LDCU.128 UR8, c[0x0][0x380] ;  /* 0x00007000ff0807ac */ /* 0x000e620008000c00 */
[----:B------:R-:W-:Y:S01]  /*0820*/  PLOP3.LUT P0, PT, PT, PT, UP1, 0x80, 0x8 ;  /* 0x000000000008781c */ /* 0x000fe20003f0f018 */
[----:B------:R-:W2:Y:S04]  /*0830*/  @UP0 LDCU.64 UR6, c[0x0][0x380] ;  /* 0x00007000ff0607ac */ /* 0x000ea80008000a00 */
[----:B------:R-:W3:Y:S03]  /*0840*/  @!UP1 LDCU.128 UR12, c[0x0][0x380] ;  /* 0x00007000ff0c97ac */ /* 0x000ee60008000c00 */
[C---:B------:R-:W-:Y:S02]  /*0850*/  @P1 IADD3 R3, PT, PT, R13.reuse, UR4, RZ ;  /* 0x000000040d031c10 */ /* 0x040fe4000fffe0ff */
[----:B------:R-:W-:Y:S01]  /*0860*/  @P1 IADD3 R6, P2, PT, R13, UR4, RZ ;  /* 0x000000040d061c10 */ /* 0x000fe2000ff5e0ff */
[----:B------:R-:W-:Y:S01]  /*0870*/  @UP0 UIADD3 UR4, UPT, UPT, UR4, 0x2, URZ ;  /* 0x0000000204040890 */ /* 0x000fe2000fffe0ff */
[----:B-1----:R-:W-:Y:S01]  /*0880*/  MOV R11, UR9 ;  /* 0x00000009000b7c02 */ /* 0x002fe20008000f00 */
[----:B------:R-:W-:Y:S01]  /*0890*/  IMAD.U32 R10, RZ, RZ, UR8 ;  /* 0x00000008ff0a7e24 */ /* 0x000fe2000f8e00ff */
[----:B------:R-:W-:-:S02]  /*08a0*/  MOV R4, UR10 ;  /* 0x0000000a00047c02 */ /* 0x000fc40008000f00 */
[----:B------:R-:W-:Y:S01]  /*08b0*/  MOV R5, UR11 ;  /* 0x0000000b00057c02 */ /* 0x000fe20008000f00 */
[----:B------:R-:W-:-:S04]  /*08c0*/  @P1 IMAD.WIDE.U32 R10, R3, 0x4, R10 ;  /* 0x00000004030a1825 */ /* 0x000fc800078e000a */
[----:B------:R-:W-:Y:S01]  /*08d0*/  @P1 IMAD R3, R7, UR20, R0 ;  /* 0x0000001407031c24 */ /* 0x000fe2000f8e0200 */
[----:B------:R-:W-:Y:S01]  /*08e0*/  @P1 IADD3.X R7, PT, PT, RZ, RZ, RZ, P2, !PT ;  /* 0x000000ffff071210 */ /* 0x000fe200017fe4ff */
[----:B------:R-:W-:Y:S01]  /*08f0*/  IMAD.U32 R19, RZ, RZ, UR4 ;  /* 0x00000004ff137e24 */ /* 0x000fe2000f8e00ff */
[C---:B--2---:R-:W-:Y:S01]  /*0900*/  @P1 LEA R2, P2, R6.reuse, UR6, 0x2 ;  /* 0x0000000606021c11 */ /* 0x044fe2000f8410ff */
[----:B------:R-:W-:Y:S01]  /*0910*/  @P1 IMAD.WIDE R4, R3, 0x4, R4 ;  /* 0x0000000403041825 */ /* 0x000fe200078e0204 */
[----:B------:R-:W-:Y:S01]  /*0920*/  @!P0 IADD3 R17, PT, PT, R13, UR4, RZ ;  /* 0x000000040d118c10 */ /* 0x000fe2000fffe0ff */
[----:B0-----:R-:W2:Y:S01]  /*0930*/  @P1 LDG.E R11, desc[UR18][R10.64] ;  /* 0x000000120a0b1981 */ /* 0x001ea2000c1e1900 */
[----:B------:R-:W-:Y:S01]  /*0940*/  @P1 LEA.HI.X R3, R6, UR7, R7, 0x2, P2 ;  /* 0x0000000706031c11 */ /* 0x000fe200090f1407 */
[----:B------:R-:W-:Y:S01]  /*0950*/  @!P0 IMAD R19, R19, UR20, R0 ;  /* 0x0000001413138c24 */ /* 0x000fe2000f8e0200 */
[----:B---3--:R-:W-:Y:S01]  /*0960*/  MOV R6, UR12 ;  /* 0x0000000c00067c02 */ /* 0x008fe20008000f00 */
[----:B------:R-:W-:Y:S01]  /*0970*/  @P1 IMAD.WIDE R14, R15, 0x4, R4 ;  /* 0x000000040f0e1825 */ /* 0x000fe200078e0204 */
[----:B------:R-:W-:Y:S01]  /*0980*/  MOV R7, UR13 ;  /* 0x0000000d00077c02 */ /* 0x000fe20008000f00 */
[----:B------:R-:W2:Y:S01]  /*0990*/  @P1 LDG.E R4, desc[UR18][R4.64] ;  /* 0x0000001204041981 */ /* 0x000ea2000c1e1900 */
[----:B------:R-:W-:-:S02]  /*09a0*/  MOV R8, UR14 ;  /* 0x0000000e00087c02 */ /* 0x000fc40008000f00 */
[----:B------:R-:W-:Y:S01]  /*09b0*/  MOV R9, UR15 ;  /* 0x0000000f00097c02 */ /* 0x000fe20008000f00 */
[----:B------:R-:W-:Y:S01]  /*09c0*/  @!P0 IMAD.WIDE.U32 R6, R17, 0x4, R6 ;  /* 0x0000000411068825 */ /* 0x000fe200078e0006 */
[----:B------:R-:W3:Y:S03]  /*09d0*/  @P1 LDG.E R14, desc[UR18][R14.64] ;  /* 0x000000120e0e1981 */ /* 0x000ee6000c1e1900 */
[----:B------:R-:W-:Y:S01]  /*09e0*/  @!P0 IMAD.WIDE R8, R19, 0x4, R8 ;  /* 0x0000000413088825 */ /* 0x000fe200078e0208 */
[----:B------:R-:W3:Y:S04]  /*09f0*/  @P1 LDG.E R2, desc[UR18][R2.64+0x4] ;  /* 0x0000041202021981 */ /* 0x000ee8000c1e1900 */
[----:B------:R-:W4:Y:S04]  /*0a00*/  @!P0 LDG.E R7, desc[UR18][R6.64] ;  /* 0x0000001206078981 */ /* 0x000f28000c1e1900 */
[----:B------:R-:W4:Y:S01]  /*0a10*/  @!P0 LDG.E R8, desc[UR18][R8.64] ;  /* 0x0000001208088981 */ /* 0x000f22000c1e1900 */
[----:B--2---:R-:W-:-:S04]  /*0a20*/  @P1 IMAD R11, R11, R4, R12 ;  /* 0x000000040b0b1224 */ /* 0x004fc800078e020c */
[----:B---3--:R-:W-:-:S04]  /*0a30*/  @P1 IMAD R12, R2, R14, R11 ;  /* 0x0000000e020c1224 */ /* 0x008fc800078e020b */
[----:B----4-:R-:W-:-:S07]  /*0a40*/  @!P0 IMAD R12, R7, R8, R12 ;  /* 0x00000008070c8224 */ /* 0x010fce00078e020c */
.L_x_8:
[----:B------:R-:W1:Y:S01]  /*0a50*/  LDC.64 R2, c[0x0][0x390] ;  /* 0x0000e400ff027b82 */ /* 0x000e620000000a00 */
[----:B------:R-:W-:-:S05]  /*0a60*/  IADD3 R13, PT, PT, R0, R13, RZ ;  /* 0x0000000d000d7210 */ /* 0x000fca0007ffe0ff */
[----:B-1----:R-:W-:-:S05]  /*0a70*/  IMAD.WIDE R2, R13, 0x4, R2 ;  /* 0x000000040d027825 */ /* 0x002fca00078e0202 */
[----:B0-----:R-:W-:Y:S01]  /*0a80*/  STG.E desc[UR18][R2.64], R12 ;  /* 0x0000000c02007986 */ /* 0x001fe2000c101912 */
[----:B------:R-:W-:Y:S05]  /*0a90*/  EXIT ;  /* 0x000000000000794d */ /* 0x000fea0003800000 */
.L_x_10:
        /* <DEDUP_REMOVED lines=14> */
.L_x_13:


//--------------------- .nv.shared._Z19warpOptimizedMatMulPiS_S_i --------------------------
	.section	.nv.shared._Z19warpOptimizedMatMulPiS_S_i,"aw",@nobits
	.sectionflags	@""
	.align	4
.nv.shared._Z19warpOptimizedMatMulPiS_S_i:
	.zero		9216


//--------------------- .nv.shared.reserved.0     --------------------------
	.section	.nv.shared.reserved.0,"aw",@nobits
	.weak		__nv_reservedSMEM_offset_0_alias
	.size		__nv_reservedSMEM_offset_0_alias, 0, 64
	.other		__nv_reservedSMEM_offset_0_alias,@"STO_CUDA_RESERVED_SHARED STV_DEFAULT"
__nv_reservedSMEM_offset_0_alias:
	.zero		0
	.zero		64


//--------------------- .nv.shared._Z12sharedMatMulPiS_S_i --------------------------
	.section	.nv.shared._Z12sharedMatMulPiS_S_i,"aw",@nobits
	.sectionflags	@""
	.align	4
.nv.shared._Z12sharedMatMulPiS_S_i:
	.zero		3072


//--------------------- .nv.constant0._Z19warpOptimizedMatMulPiS_S_i --------------------------
	.section	.nv.constant0._Z19warpOptimizedMatMulPiS_S_i,"a",@progbits
	.sectionflags	@""
	.align	4
.nv.constant0._Z19warpOptimizedMatMulPiS_S_i:
	.zero		924


//--------------------- .nv.constant0._Z12sharedMatMulPiS_S_i --------------------------
	.section	.nv.constant0._Z12sharedMatMulPiS_S_i,"a",@progbits
	.sectionflags	@""
	.align	4
.nv.constant0._Z12sharedMatMulPiS_S_i:
	.zero		924


//--------------------- .nv.constant0._Z11naiveMatMulPiS_S_i --------------------------
	.section	.nv.constant0._Z11naiveMatMulPiS_S_i,"a",@progbits
	.sectionflags	@""
	.align	4
.nv.constant0._Z11naiveMatMulPiS_S_i:
	.zero		924


//--------------------- SYMBOLS --------------------------

	.type		.nv.reservedSmem.offset0,@object
	.size		.nv.reservedSmem.offset0,0x4
	.type		.nv.reservedSmem.cap,@object
	.size		.nv.reservedSmem.cap,0x4
